//
// Generated by NVIDIA NVVM Compiler
//
// Compiler Build ID: CL-36424714
// Cuda compilation tools, release 13.0, V13.0.88
// Based on NVVM 20.0.0
//

.version 9.0
.target sm_100
.address_size 64

	// .globl	_Z24gpu_simple_solver_kernelPdS_S_ii
// _ZZ36gpu_square_solve_kernel_optimized_shPdS_S_iiE16dsb_row_elements has been demoted
// _ZZ36gpu_square_solve_kernel_optimized_shPdS_S_iiE19dsb_row_multipliers has been demoted

.visible .entry _Z24gpu_simple_solver_kernelPdS_S_ii(
	.param .u64 .ptr .align 1 _Z24gpu_simple_solver_kernelPdS_S_ii_param_0,
	.param .u64 .ptr .align 1 _Z24gpu_simple_solver_kernelPdS_S_ii_param_1,
	.param .u64 .ptr .align 1 _Z24gpu_simple_solver_kernelPdS_S_ii_param_2,
	.param .u32 _Z24gpu_simple_solver_kernelPdS_S_ii_param_3,
	.param .u32 _Z24gpu_simple_solver_kernelPdS_S_ii_param_4
)
{
	.reg .pred 	%p<4>;
	.reg .b32 	%r<9>;
	.reg .b64 	%rd<20>;
	.reg .b64 	%fd<9>;

	ld.param.u64 	%rd6, [_Z24gpu_simple_solver_kernelPdS_S_ii_param_0];
	ld.param.u64 	%rd5, [_Z24gpu_simple_solver_kernelPdS_S_ii_param_1];
	ld.param.u64 	%rd7, [_Z24gpu_simple_solver_kernelPdS_S_ii_param_2];
	ld.param.u32 	%r2, [_Z24gpu_simple_solver_kernelPdS_S_ii_param_3];
	ld.param.u32 	%r3, [_Z24gpu_simple_solver_kernelPdS_S_ii_param_4];
	cvta.to.global.u64 	%rd1, %rd6;
	cvta.to.global.u64 	%rd2, %rd7;
	mov.u32 	%r4, %ctaid.x;
	mov.u32 	%r5, %ntid.x;
	mov.u32 	%r6, %tid.x;
	mad.lo.s32 	%r1, %r4, %r5, %r6;
	setp.ge.s32 	%p1, %r1, %r2;
	@%p1 bra 	$L__BB0_5;
	cvta.to.global.u64 	%rd8, %rd5;
	setp.eq.s32 	%p2, %r3, 0;
	cvt.s64.s32 	%rd3, %r3;
	mul.wide.s32 	%rd9, %r3, 8;
	add.s64 	%rd4, %rd8, %rd9;
	@%p2 bra 	$L__BB0_3;
	mul.wide.s32 	%rd10, %r1, 8;
	add.s64 	%rd11, %rd2, %rd10;
	ld.global.f64 	%fd1, [%rd11];
	mul.lo.s32 	%r7, %r2, %r1;
	cvt.s64.s32 	%rd12, %r7;
	add.s64 	%rd13, %rd3, %rd12;
	shl.b64 	%rd14, %rd13, 3;
	add.s64 	%rd15, %rd1, %rd14;
	ld.global.f64 	%fd2, [%rd15+-8];
	ld.global.f64 	%fd3, [%rd4+-8];
	mul.f64 	%fd4, %fd2, %fd3;
	sub.f64 	%fd5, %fd1, %fd4;
	st.global.f64 	[%rd11], %fd5;
$L__BB0_3:
	setp.ne.s32 	%p3, %r1, %r3;
	@%p3 bra 	$L__BB0_5;
	shl.b64 	%rd16, %rd3, 3;
	add.s64 	%rd17, %rd2, %rd16;
	ld.global.f64 	%fd6, [%rd17];
	mad.lo.s32 	%r8, %r3, %r2, %r3;
	mul.wide.s32 	%rd18, %r8, 8;
	add.s64 	%rd19, %rd1, %rd18;
	ld.global.f64 	%fd7, [%rd19];
	div.rn.f64 	%fd8, %fd6, %fd7;
	st.global.f64 	[%rd4], %fd8;
$L__BB0_5:
	ret;

}
	// .globl	_Z24gpu_square_update_kernelPdS_S_i
.visible .entry _Z24gpu_square_update_kernelPdS_S_i(
	.param .u64 .ptr .align 1 _Z24gpu_square_update_kernelPdS_S_i_param_0,
	.param .u64 .ptr .align 1 _Z24gpu_square_update_kernelPdS_S_i_param_1,
	.param .u64 .ptr .align 1 _Z24gpu_square_update_kernelPdS_S_i_param_2,
	.param .u32 _Z24gpu_square_update_kernelPdS_S_i_param_3
)
{
	.reg .pred 	%p<6>;
	.reg .b32 	%r<23>;
	.reg .b64 	%rd<19>;
	.reg .b64 	%fd<35>;

	ld.param.u64 	%rd3, [_Z24gpu_square_update_kernelPdS_S_i_param_0];
	ld.param.u64 	%rd2, [_Z24gpu_square_update_kernelPdS_S_i_param_2];
	ld.param.u32 	%r5, [_Z24gpu_square_update_kernelPdS_S_i_param_3];
	cvta.to.global.u64 	%rd1, %rd3;
	mov.u32 	%r6, %ctaid.x;
	mov.u32 	%r7, %ntid.x;
	mov.u32 	%r8, %tid.x;
	mad.lo.s32 	%r1, %r6, %r7, %r8;
	mov.u32 	%r9, %ctaid.y;
	mov.u32 	%r10, %ntid.y;
	mov.u32 	%r11, %tid.y;
	mad.lo.s32 	%r2, %r9, %r10, %r11;
	shl.b32 	%r3, %r2, 1;
	setp.ne.s32 	%p1, %r1, 0;
	@%p1 bra 	$L__BB1_2;
	cvta.to.global.u64 	%rd4, %rd2;
	mul.wide.u32 	%rd5, %r3, 8;
	add.s64 	%rd6, %rd4, %rd5;
	ld.global.f64 	%fd1, [%rd6+8];
	mad.lo.s32 	%r12, %r5, %r3, %r3;
	add.s32 	%r13, %r12, %r5;
	mul.wide.s32 	%rd7, %r13, 8;
	add.s64 	%rd8, %rd1, %rd7;
	ld.global.f64 	%fd2, [%rd8];
	mul.wide.s32 	%rd9, %r12, 8;
	add.s64 	%rd10, %rd1, %rd9;
	ld.global.f64 	%fd3, [%rd10];
	div.rn.f64 	%fd4, %fd2, %fd3;
	ld.global.f64 	%fd5, [%rd6];
	mul.f64 	%fd6, %fd4, %fd5;
	sub.f64 	%fd7, %fd1, %fd6;
	ld.global.f64 	%fd8, [%rd8+8];
	div.rn.f64 	%fd9, %fd7, %fd8;
	st.global.f64 	[%rd6+8], %fd9;
	ld.global.f64 	%fd10, [%rd10];
	div.rn.f64 	%fd11, %fd5, %fd10;
	st.global.f64 	[%rd6], %fd11;
$L__BB1_2:
	shr.u32 	%r14, %r5, 31;
	add.s32 	%r15, %r5, %r14;
	shr.s32 	%r4, %r15, 1;
	setp.ge.s32 	%p2, %r1, %r4;
	@%p2 bra 	$L__BB1_5;
	setp.ge.s32 	%p3, %r2, %r4;
	setp.le.s32 	%p4, %r2, %r1;
	or.pred  	%p5, %p4, %p3;
	@%p5 bra 	$L__BB1_5;
	shl.b32 	%r16, %r1, 1;
	mul.lo.s32 	%r17, %r5, %r3;
	add.s32 	%r18, %r17, %r5;
	add.s32 	%r19, %r18, %r16;
	mul.wide.s32 	%rd11, %r19, 8;
	add.s64 	%rd12, %rd1, %rd11;
	ld.global.f64 	%fd12, [%rd12];
	add.s32 	%r20, %r18, %r3;
	mul.wide.s32 	%rd13, %r20, 8;
	add.s64 	%rd14, %rd1, %rd13;
	ld.global.f64 	%fd13, [%rd14];
	add.s32 	%r21, %r17, %r3;
	mul.wide.s32 	%rd15, %r21, 8;
	add.s64 	%rd16, %rd1, %rd15;
	ld.global.f64 	%fd14, [%rd16];
	div.rn.f64 	%fd15, %fd13, %fd14;
	add.s32 	%r22, %r17, %r16;
	mul.wide.s32 	%rd17, %r22, 8;
	add.s64 	%rd18, %rd1, %rd17;
	ld.global.f64 	%fd16, [%rd18];
	mul.f64 	%fd17, %fd15, %fd16;
	sub.f64 	%fd18, %fd12, %fd17;
	ld.global.f64 	%fd19, [%rd14+8];
	div.rn.f64 	%fd20, %fd18, %fd19;
	st.global.f64 	[%rd12], %fd20;
	ld.global.f64 	%fd21, [%rd12+8];
	ld.global.f64 	%fd22, [%rd14];
	ld.global.f64 	%fd23, [%rd16];
	div.rn.f64 	%fd24, %fd22, %fd23;
	ld.global.f64 	%fd25, [%rd18+8];
	mul.f64 	%fd26, %fd24, %fd25;
	sub.f64 	%fd27, %fd21, %fd26;
	div.rn.f64 	%fd28, %fd27, %fd19;
	st.global.f64 	[%rd12+8], %fd28;
	ld.global.f64 	%fd29, [%rd18];
	ld.global.f64 	%fd30, [%rd16];
	div.rn.f64 	%fd31, %fd29, %fd30;
	st.global.f64 	[%rd18], %fd31;
	ld.global.f64 	%fd32, [%rd18+8];
	ld.global.f64 	%fd33, [%rd16];
	div.rn.f64 	%fd34, %fd32, %fd33;
	st.global.f64 	[%rd18+8], %fd34;
$L__BB1_5:
	ret;

}
	// .globl	_Z30gpu_square_solve_kernel_simplePdS_S_ii
.visible .entry _Z30gpu_square_solve_kernel_simplePdS_S_ii(
	.param .u64 .ptr .align 1 _Z30gpu_square_solve_kernel_simplePdS_S_ii_param_0,
	.param .u64 .ptr .align 1 _Z30gpu_square_solve_kernel_simplePdS_S_ii_param_1,
	.param .u64 .ptr .align 1 _Z30gpu_square_solve_kernel_simplePdS_S_ii_param_2,
	.param .u32 _Z30gpu_square_solve_kernel_simplePdS_S_ii_param_3,
	.param .u32 _Z30gpu_square_solve_kernel_simplePdS_S_ii_param_4
)
{
	.reg .pred 	%p<5>;
	.reg .b32 	%r<10>;
	.reg .b64 	%rd<11>;
	.reg .b64 	%fd<9>;

	ld.param.u64 	%rd1, [_Z30gpu_square_solve_kernel_simplePdS_S_ii_param_0];
	ld.param.u64 	%rd2, [_Z30gpu_square_solve_kernel_simplePdS_S_ii_param_2];
	ld.param.u32 	%r3, [_Z30gpu_square_solve_kernel_simplePdS_S_ii_param_3];
	ld.param.u32 	%r4, [_Z30gpu_square_solve_kernel_simplePdS_S_ii_param_4];
	mov.u32 	%r5, %ctaid.x;
	mov.u32 	%r6, %ntid.x;
	mov.u32 	%r7, %tid.x;
	mad.lo.s32 	%r1, %r5, %r6, %r7;
	shl.b32 	%r2, %r4, 1;
	setp.ge.s32 	%p1, %r2, %r3;
	@%p1 bra 	$L__BB2_3;
	add.s32 	%r8, %r2, 2;
	setp.lt.s32 	%p2, %r1, %r8;
	setp.ge.s32 	%p3, %r1, %r3;
	or.pred  	%p4, %p3, %p2;
	@%p4 bra 	$L__BB2_3;
	cvta.to.global.u64 	%rd3, %rd2;
	mad.lo.s32 	%r9, %r3, %r1, %r2;
	cvta.to.global.u64 	%rd4, %rd1;
	mul.wide.s32 	%rd5, %r9, 8;
	add.s64 	%rd6, %rd4, %rd5;
	ld.global.f64 	%fd1, [%rd6];
	mul.wide.s32 	%rd7, %r2, 8;
	add.s64 	%rd8, %rd3, %rd7;
	ld.global.f64 	%fd2, [%rd8];
	ld.global.f64 	%fd3, [%rd6+8];
	ld.global.f64 	%fd4, [%rd8+8];
	mul.f64 	%fd5, %fd3, %fd4;
	fma.rn.f64 	%fd6, %fd1, %fd2, %fd5;
	mul.wide.s32 	%rd9, %r1, 8;
	add.s64 	%rd10, %rd3, %rd9;
	ld.global.f64 	%fd7, [%rd10];
	sub.f64 	%fd8, %fd7, %fd6;
	st.global.f64 	[%rd10], %fd8;
$L__BB2_3:
	ret;

}
	// .globl	_Z33gpu_square_solve_kernel_optimizedPdS_S_ii
.visible .entry _Z33gpu_square_solve_kernel_optimizedPdS_S_ii(
	.param .u64 .ptr .align 1 _Z33gpu_square_solve_kernel_optimizedPdS_S_ii_param_0,
	.param .u64 .ptr .align 1 _Z33gpu_square_solve_kernel_optimizedPdS_S_ii_param_1,
	.param .u64 .ptr .align 1 _Z33gpu_square_solve_kernel_optimizedPdS_S_ii_param_2,
	.param .u32 _Z33gpu_square_solve_kernel_optimizedPdS_S_ii_param_3,
	.param .u32 _Z33gpu_square_solve_kernel_optimizedPdS_S_ii_param_4
)
{
	.reg .pred 	%p<25>;
	.reg .b32 	%r<152>;
	.reg .b64 	%rd<70>;
	.reg .b64 	%fd<161>;

	ld.param.u64 	%rd7, [_Z33gpu_square_solve_kernel_optimizedPdS_S_ii_param_0];
	ld.param.u64 	%rd8, [_Z33gpu_square_solve_kernel_optimizedPdS_S_ii_param_2];
	ld.param.u32 	%r64, [_Z33gpu_square_solve_kernel_optimizedPdS_S_ii_param_3];
	ld.param.u32 	%r63, [_Z33gpu_square_solve_kernel_optimizedPdS_S_ii_param_4];
	cvta.to.global.u64 	%rd1, %rd8;
	cvta.to.global.u64 	%rd2, %rd7;
	mov.u32 	%r65, %ctaid.x;
	mov.u32 	%r66, %ntid.x;
	mov.u32 	%r67, %tid.x;
	mad.lo.s32 	%r68, %r65, %r66, %r67;
	mov.u32 	%r69, %ctaid.y;
	mov.u32 	%r70, %ntid.y;
	mov.u32 	%r71, %tid.y;
	mad.lo.s32 	%r2, %r69, %r70, %r71;
	rem.s32 	%r3, %r2, %r63;
	add.s32 	%r72, %r63, %r3;
	sub.s32 	%r73, %r2, %r72;
	setp.ge.s32 	%p1, %r68, %r73;
	add.s32 	%r4, %r64, -1;
	setp.lt.s32 	%p2, %r68, %r4;
	and.pred  	%p3, %p1, %p2;
	@%p3 bra 	$L__BB3_30;
	shl.b32 	%r74, %r63, 1;
	rem.s32 	%r75, %r2, %r74;
	setp.lt.s32 	%p4, %r75, %r63;
	@%p4 bra 	$L__BB3_30;
	min.s32 	%r76, %r2, %r68;
	setp.ge.s32 	%p5, %r76, %r64;
	@%p5 bra 	$L__BB3_30;
	setp.ne.s32 	%p6, %r68, %r4;
	@%p6 bra 	$L__BB3_17;
	mul.wide.u32 	%rd48, %r2, 8;
	add.s64 	%rd3, %rd1, %rd48;
	ld.global.f64 	%fd152, [%rd3];
	setp.lt.s32 	%p16, %r63, 1;
	@%p16 bra 	$L__BB3_16;
	mul.lo.s32 	%r5, %r64, %r2;
	and.b32  	%r6, %r63, 7;
	setp.lt.u32 	%p17, %r63, 8;
	mov.b32 	%r137, 0;
	@%p17 bra 	$L__BB3_8;
	and.b32  	%r137, %r63, 2147483640;
	neg.s32 	%r135, %r137;
	add.s64 	%rd4, %rd2, -24;
	add.s32 	%r119, %r2, %r5;
	not.b32 	%r133, %r3;
	add.s32 	%r134, %r133, %r119;
	add.s64 	%rd50, %rd48, %rd1;
	add.s64 	%rd5, %rd50, -24;
$L__BB3_7:
	.pragma "nounroll";
	mul.wide.s32 	%rd51, %r134, 8;
	add.s64 	%rd52, %rd4, %rd51;
	mul.wide.s32 	%rd53, %r133, 8;
	add.s64 	%rd54, %rd5, %rd53;
	ld.global.f64 	%fd87, [%rd54+24];
	ld.global.f64 	%fd88, [%rd52+24];
	mul.f64 	%fd89, %fd87, %fd88;
	sub.f64 	%fd90, %fd152, %fd89;
	ld.global.f64 	%fd91, [%rd54+16];
	ld.global.f64 	%fd92, [%rd52+16];
	mul.f64 	%fd93, %fd91, %fd92;
	sub.f64 	%fd94, %fd90, %fd93;
	ld.global.f64 	%fd95, [%rd54+8];
	ld.global.f64 	%fd96, [%rd52+8];
	mul.f64 	%fd97, %fd95, %fd96;
	sub.f64 	%fd98, %fd94, %fd97;
	ld.global.f64 	%fd99, [%rd54];
	ld.global.f64 	%fd100, [%rd52];
	mul.f64 	%fd101, %fd99, %fd100;
	sub.f64 	%fd102, %fd98, %fd101;
	ld.global.f64 	%fd103, [%rd54+-8];
	ld.global.f64 	%fd104, [%rd52+-8];
	mul.f64 	%fd105, %fd103, %fd104;
	sub.f64 	%fd106, %fd102, %fd105;
	ld.global.f64 	%fd107, [%rd54+-16];
	ld.global.f64 	%fd108, [%rd52+-16];
	mul.f64 	%fd109, %fd107, %fd108;
	sub.f64 	%fd110, %fd106, %fd109;
	ld.global.f64 	%fd111, [%rd54+-24];
	ld.global.f64 	%fd112, [%rd52+-24];
	mul.f64 	%fd113, %fd111, %fd112;
	sub.f64 	%fd114, %fd110, %fd113;
	ld.global.f64 	%fd115, [%rd54+-32];
	ld.global.f64 	%fd116, [%rd52+-32];
	mul.f64 	%fd117, %fd115, %fd116;
	sub.f64 	%fd152, %fd114, %fd117;
	add.s32 	%r135, %r135, 8;
	add.s32 	%r134, %r134, -8;
	add.s32 	%r133, %r133, -8;
	setp.ne.s32 	%p18, %r135, 0;
	@%p18 bra 	$L__BB3_7;
$L__BB3_8:
	setp.eq.s32 	%p19, %r6, 0;
	@%p19 bra 	$L__BB3_16;
	and.b32  	%r18, %r63, 3;
	setp.lt.u32 	%p20, %r6, 4;
	@%p20 bra 	$L__BB3_11;
	add.s32 	%r120, %r137, %r3;
	not.b32 	%r121, %r120;
	add.s32 	%r122, %r2, %r121;
	mul.wide.s32 	%rd55, %r120, 8;
	xor.b64  	%rd56, %rd55, -8;
	add.s64 	%rd57, %rd3, %rd56;
	ld.global.f64 	%fd119, [%rd57];
	add.s32 	%r123, %r122, %r5;
	mul.wide.s32 	%rd58, %r123, 8;
	add.s64 	%rd59, %rd2, %rd58;
	ld.global.f64 	%fd120, [%rd59];
	mul.f64 	%fd121, %fd119, %fd120;
	sub.f64 	%fd122, %fd152, %fd121;
	ld.global.f64 	%fd123, [%rd57+-8];
	ld.global.f64 	%fd124, [%rd59+-8];
	mul.f64 	%fd125, %fd123, %fd124;
	sub.f64 	%fd126, %fd122, %fd125;
	ld.global.f64 	%fd127, [%rd57+-16];
	ld.global.f64 	%fd128, [%rd59+-16];
	mul.f64 	%fd129, %fd127, %fd128;
	sub.f64 	%fd130, %fd126, %fd129;
	ld.global.f64 	%fd131, [%rd57+-24];
	ld.global.f64 	%fd132, [%rd59+-24];
	mul.f64 	%fd133, %fd131, %fd132;
	sub.f64 	%fd152, %fd130, %fd133;
	add.s32 	%r137, %r137, 4;
$L__BB3_11:
	setp.eq.s32 	%p21, %r18, 0;
	@%p21 bra 	$L__BB3_16;
	setp.eq.s32 	%p22, %r18, 1;
	@%p22 bra 	$L__BB3_14;
	add.s32 	%r124, %r137, %r3;
	not.b32 	%r125, %r124;
	add.s32 	%r126, %r2, %r125;
	mul.wide.s32 	%rd60, %r124, 8;
	xor.b64  	%rd61, %rd60, -8;
	add.s64 	%rd62, %rd3, %rd61;
	ld.global.f64 	%fd135, [%rd62];
	add.s32 	%r127, %r126, %r5;
	mul.wide.s32 	%rd63, %r127, 8;
	add.s64 	%rd64, %rd2, %rd63;
	ld.global.f64 	%fd136, [%rd64];
	mul.f64 	%fd137, %fd135, %fd136;
	sub.f64 	%fd138, %fd152, %fd137;
	ld.global.f64 	%fd139, [%rd62+-8];
	ld.global.f64 	%fd140, [%rd64+-8];
	mul.f64 	%fd141, %fd139, %fd140;
	sub.f64 	%fd152, %fd138, %fd141;
	add.s32 	%r137, %r137, 2;
$L__BB3_14:
	and.b32  	%r128, %r63, 1;
	setp.eq.b32 	%p23, %r128, 1;
	not.pred 	%p24, %p23;
	@%p24 bra 	$L__BB3_16;
	add.s32 	%r129, %r137, %r3;
	not.b32 	%r130, %r129;
	add.s32 	%r131, %r2, %r130;
	mul.wide.s32 	%rd65, %r129, 8;
	xor.b64  	%rd66, %rd65, -8;
	add.s64 	%rd67, %rd3, %rd66;
	ld.global.f64 	%fd142, [%rd67];
	add.s32 	%r132, %r131, %r5;
	mul.wide.s32 	%rd68, %r132, 8;
	add.s64 	%rd69, %rd2, %rd68;
	ld.global.f64 	%fd143, [%rd69];
	mul.f64 	%fd144, %fd142, %fd143;
	sub.f64 	%fd152, %fd152, %fd144;
$L__BB3_16:
	st.global.f64 	[%rd3], %fd152;
	bra.uni 	$L__BB3_30;
$L__BB3_17:
	mul.lo.s32 	%r23, %r64, %r2;
	add.s32 	%r77, %r23, %r68;
	mul.wide.s32 	%rd9, %r77, 8;
	add.s64 	%rd6, %rd2, %rd9;
	ld.global.f64 	%fd160, [%rd6];
	setp.lt.s32 	%p7, %r63, 1;
	@%p7 bra 	$L__BB3_29;
	and.b32  	%r24, %r63, 7;
	setp.lt.u32 	%p8, %r63, 8;
	mov.b32 	%r150, 0;
	@%p8 bra 	$L__BB3_21;
	and.b32  	%r150, %r63, 2147483640;
	neg.s32 	%r148, %r150;
	sub.s32 	%r79, %r2, %r3;
	add.s32 	%r80, %r79, -3;
	mad.lo.s32 	%r147, %r64, %r80, %r68;
	add.s32 	%r81, %r79, -4;
	mad.lo.s32 	%r146, %r64, %r81, %r68;
	add.s32 	%r82, %r79, -5;
	mad.lo.s32 	%r145, %r64, %r82, %r68;
	add.s32 	%r83, %r79, -6;
	mad.lo.s32 	%r144, %r64, %r83, %r68;
	add.s32 	%r84, %r79, -7;
	mad.lo.s32 	%r143, %r64, %r84, %r68;
	add.s32 	%r85, %r79, -8;
	mad.lo.s32 	%r142, %r64, %r85, %r68;
	add.s32 	%r86, %r79, -2;
	mad.lo.s32 	%r141, %r64, %r86, %r68;
	not.b32 	%r87, %r3;
	add.s32 	%r88, %r87, %r2;
	mad.lo.s32 	%r140, %r64, %r88, %r68;
	add.s32 	%r89, %r2, %r23;
	add.s32 	%r139, %r87, %r89;
$L__BB3_20:
	.pragma "nounroll";
	mul.wide.s32 	%rd10, %r139, 8;
	add.s64 	%rd11, %rd2, %rd10;
	mul.wide.s32 	%rd12, %r140, 8;
	add.s64 	%rd13, %rd2, %rd12;
	ld.global.f64 	%fd28, [%rd13];
	ld.global.f64 	%fd29, [%rd11];
	mul.f64 	%fd30, %fd28, %fd29;
	sub.f64 	%fd31, %fd160, %fd30;
	mul.wide.s32 	%rd14, %r141, 8;
	add.s64 	%rd15, %rd2, %rd14;
	ld.global.f64 	%fd32, [%rd15];
	ld.global.f64 	%fd33, [%rd11+-8];
	mul.f64 	%fd34, %fd32, %fd33;
	sub.f64 	%fd35, %fd31, %fd34;
	mul.wide.s32 	%rd16, %r147, 8;
	add.s64 	%rd17, %rd2, %rd16;
	ld.global.f64 	%fd36, [%rd17];
	ld.global.f64 	%fd37, [%rd11+-16];
	mul.f64 	%fd38, %fd36, %fd37;
	sub.f64 	%fd39, %fd35, %fd38;
	mul.wide.s32 	%rd18, %r146, 8;
	add.s64 	%rd19, %rd2, %rd18;
	ld.global.f64 	%fd40, [%rd19];
	ld.global.f64 	%fd41, [%rd11+-24];
	mul.f64 	%fd42, %fd40, %fd41;
	sub.f64 	%fd43, %fd39, %fd42;
	mul.wide.s32 	%rd20, %r145, 8;
	add.s64 	%rd21, %rd2, %rd20;
	ld.global.f64 	%fd44, [%rd21];
	ld.global.f64 	%fd45, [%rd11+-32];
	mul.f64 	%fd46, %fd44, %fd45;
	sub.f64 	%fd47, %fd43, %fd46;
	mul.wide.s32 	%rd22, %r144, 8;
	add.s64 	%rd23, %rd2, %rd22;
	ld.global.f64 	%fd48, [%rd23];
	ld.global.f64 	%fd49, [%rd11+-40];
	mul.f64 	%fd50, %fd48, %fd49;
	sub.f64 	%fd51, %fd47, %fd50;
	mul.wide.s32 	%rd24, %r143, 8;
	add.s64 	%rd25, %rd2, %rd24;
	ld.global.f64 	%fd52, [%rd25];
	ld.global.f64 	%fd53, [%rd11+-48];
	mul.f64 	%fd54, %fd52, %fd53;
	sub.f64 	%fd55, %fd51, %fd54;
	mul.wide.s32 	%rd26, %r142, 8;
	add.s64 	%rd27, %rd2, %rd26;
	ld.global.f64 	%fd56, [%rd27];
	ld.global.f64 	%fd57, [%rd11+-56];
	mul.f64 	%fd58, %fd56, %fd57;
	sub.f64 	%fd160, %fd55, %fd58;
	add.s32 	%r148, %r148, 8;
	shl.b32 	%r90, %r64, 3;
	sub.s32 	%r147, %r147, %r90;
	sub.s32 	%r146, %r146, %r90;
	sub.s32 	%r145, %r145, %r90;
	sub.s32 	%r144, %r144, %r90;
	sub.s32 	%r143, %r143, %r90;
	sub.s32 	%r142, %r142, %r90;
	sub.s32 	%r141, %r141, %r90;
	sub.s32 	%r140, %r140, %r90;
	add.s32 	%r139, %r139, -8;
	setp.ne.s32 	%p9, %r148, 0;
	@%p9 bra 	$L__BB3_20;
$L__BB3_21:
	setp.eq.s32 	%p10, %r24, 0;
	@%p10 bra 	$L__BB3_29;
	and.b32  	%r57, %r63, 3;
	setp.lt.u32 	%p11, %r24, 4;
	@%p11 bra 	$L__BB3_24;
	add.s32 	%r91, %r150, %r3;
	not.b32 	%r92, %r91;
	add.s32 	%r93, %r2, %r92;
	mad.lo.s32 	%r94, %r93, %r64, %r68;
	mul.wide.s32 	%rd28, %r94, 8;
	add.s64 	%rd29, %rd2, %rd28;
	ld.global.f64 	%fd60, [%rd29];
	add.s32 	%r95, %r93, %r23;
	mul.wide.s32 	%rd30, %r95, 8;
	add.s64 	%rd31, %rd2, %rd30;
	ld.global.f64 	%fd61, [%rd31];
	mul.f64 	%fd62, %fd60, %fd61;
	sub.f64 	%fd63, %fd160, %fd62;
	sub.s32 	%r96, %r2, %r91;
	add.s32 	%r97, %r96, -2;
	mul.lo.s32 	%r98, %r97, %r64;
	add.s32 	%r99, %r98, %r68;
	mul.wide.s32 	%rd32, %r99, 8;
	add.s64 	%rd33, %rd2, %rd32;
	ld.global.f64 	%fd64, [%rd33];
	ld.global.f64 	%fd65, [%rd31+-8];
	mul.f64 	%fd66, %fd64, %fd65;
	sub.f64 	%fd67, %fd63, %fd66;
	sub.s32 	%r100, %r98, %r64;
	add.s32 	%r101, %r100, %r68;
	mul.wide.s32 	%rd34, %r101, 8;
	add.s64 	%rd35, %rd2, %rd34;
	ld.global.f64 	%fd68, [%rd35];
	ld.global.f64 	%fd69, [%rd31+-16];
	mul.f64 	%fd70, %fd68, %fd69;
	sub.f64 	%fd71, %fd67, %fd70;
	sub.s32 	%r102, %r100, %r64;
	add.s32 	%r103, %r102, %r68;
	mul.wide.s32 	%rd36, %r103, 8;
	add.s64 	%rd37, %rd2, %rd36;
	ld.global.f64 	%fd72, [%rd37];
	ld.global.f64 	%fd73, [%rd31+-24];
	mul.f64 	%fd74, %fd72, %fd73;
	sub.f64 	%fd160, %fd71, %fd74;
	add.s32 	%r150, %r150, 4;
$L__BB3_24:
	setp.eq.s32 	%p12, %r57, 0;
	@%p12 bra 	$L__BB3_29;
	setp.eq.s32 	%p13, %r57, 1;
	@%p13 bra 	$L__BB3_27;
	add.s32 	%r104, %r150, %r3;
	not.b32 	%r105, %r104;
	add.s32 	%r106, %r2, %r105;
	mad.lo.s32 	%r107, %r106, %r64, %r68;
	mul.wide.s32 	%rd38, %r107, 8;
	add.s64 	%rd39, %rd2, %rd38;
	ld.global.f64 	%fd76, [%rd39];
	add.s32 	%r108, %r106, %r23;
	mul.wide.s32 	%rd40, %r108, 8;
	add.s64 	%rd41, %rd2, %rd40;
	ld.global.f64 	%fd77, [%rd41];
	mul.f64 	%fd78, %fd76, %fd77;
	sub.f64 	%fd79, %fd160, %fd78;
	sub.s32 	%r109, %r2, %r104;
	add.s32 	%r110, %r109, -2;
	mad.lo.s32 	%r111, %r110, %r64, %r68;
	mul.wide.s32 	%rd42, %r111, 8;
	add.s64 	%rd43, %rd2, %rd42;
	ld.global.f64 	%fd80, [%rd43];
	ld.global.f64 	%fd81, [%rd41+-8];
	mul.f64 	%fd82, %fd80, %fd81;
	sub.f64 	%fd160, %fd79, %fd82;
	add.s32 	%r150, %r150, 2;
$L__BB3_27:
	and.b32  	%r112, %r63, 1;
	setp.eq.b32 	%p14, %r112, 1;
	not.pred 	%p15, %p14;
	@%p15 bra 	$L__BB3_29;
	add.s32 	%r113, %r150, %r3;
	not.b32 	%r114, %r113;
	add.s32 	%r115, %r2, %r114;
	mad.lo.s32 	%r116, %r115, %r64, %r68;
	mul.wide.s32 	%rd44, %r116, 8;
	add.s64 	%rd45, %rd2, %rd44;
	ld.global.f64 	%fd83, [%rd45];
	add.s32 	%r117, %r115, %r23;
	mul.wide.s32 	%rd46, %r117, 8;
	add.s64 	%rd47, %rd2, %rd46;
	ld.global.f64 	%fd84, [%rd47];
	mul.f64 	%fd85, %fd83, %fd84;
	sub.f64 	%fd160, %fd160, %fd85;
$L__BB3_29:
	st.global.f64 	[%rd6], %fd160;
$L__BB3_30:
	ret;

}
	// .globl	_Z36gpu_square_solve_kernel_optimized_shPdS_S_ii
.visible .entry _Z36gpu_square_solve_kernel_optimized_shPdS_S_ii(
	.param .u64 .ptr .align 1 _Z36gpu_square_solve_kernel_optimized_shPdS_S_ii_param_0,
	.param .u64 .ptr .align 1 _Z36gpu_square_solve_kernel_optimized_shPdS_S_ii_param_1,
	.param .u64 .ptr .align 1 _Z36gpu_square_solve_kernel_optimized_shPdS_S_ii_param_2,
	.param .u32 _Z36gpu_square_solve_kernel_optimized_shPdS_S_ii_param_3,
	.param .u32 _Z36gpu_square_solve_kernel_optimized_shPdS_S_ii_param_4
)
{
	.reg .pred 	%p<15>;
	.reg .b32 	%r<77>;
	.reg .b64 	%rd<17>;
	.reg .b64 	%fd<276>;
	// demoted variable
	.shared .align 8 .b8 _ZZ36gpu_square_solve_kernel_optimized_shPdS_S_iiE16dsb_row_elements[8192];
	// demoted variable
	.shared .align 8 .b8 _ZZ36gpu_square_solve_kernel_optimized_shPdS_S_iiE19dsb_row_multipliers[8192];
	ld.param.u64 	%rd5, [_Z36gpu_square_solve_kernel_optimized_shPdS_S_ii_param_0];
	ld.param.u64 	%rd6, [_Z36gpu_square_solve_kernel_optimized_shPdS_S_ii_param_2];
	ld.param.u32 	%r36, [_Z36gpu_square_solve_kernel_optimized_shPdS_S_ii_param_3];
	ld.param.u32 	%r35, [_Z36gpu_square_solve_kernel_optimized_shPdS_S_ii_param_4];
	cvta.to.global.u64 	%rd1, %rd5;
	cvta.to.global.u64 	%rd2, %rd6;
	mov.u32 	%r37, %ctaid.x;
	mov.u32 	%r38, %ntid.x;
	mov.u32 	%r1, %tid.x;
	mad.lo.s32 	%r39, %r37, %r38, %r1;
	mov.u32 	%r40, %ctaid.y;
	mov.u32 	%r41, %ntid.y;
	mul.lo.s32 	%r3, %r40, %r41;
	mov.u32 	%r4, %tid.y;
	add.s32 	%r5, %r3, %r4;
	rem.s32 	%r6, %r5, %r35;
	add.s32 	%r42, %r35, %r6;
	sub.s32 	%r43, %r5, %r42;
	setp.ge.s32 	%p1, %r39, %r43;
	add.s32 	%r7, %r36, -32;
	setp.lt.s32 	%p2, %r39, %r7;
	and.pred  	%p3, %p1, %p2;
	@%p3 bra 	$L__BB4_19;
	shl.b32 	%r44, %r35, 1;
	rem.s32 	%r45, %r5, %r44;
	setp.lt.s32 	%p4, %r45, %r35;
	@%p4 bra 	$L__BB4_19;
	min.s32 	%r46, %r5, %r39;
	setp.ge.s32 	%p5, %r46, %r36;
	@%p5 bra 	$L__BB4_19;
	setp.lt.s32 	%p6, %r39, %r7;
	@%p6 bra 	$L__BB4_15;
	add.s32 	%r8, %r36, -1;
	setp.ne.s32 	%p7, %r39, %r8;
	mul.wide.u32 	%rd7, %r5, 8;
	add.s64 	%rd3, %rd2, %rd7;
	@%p7 bra 	$L__BB4_6;
	ld.global.f64 	%fd272, [%rd3];
$L__BB4_6:
	setp.lt.s32 	%p8, %r35, 1;
	@%p8 bra 	$L__BB4_13;
	shl.b32 	%r48, %r4, 8;
	mov.u32 	%r49, _ZZ36gpu_square_solve_kernel_optimized_shPdS_S_iiE19dsb_row_multipliers;
	add.s32 	%r9, %r49, %r48;
	shl.b32 	%r50, %r1, 3;
	add.s32 	%r10, %r9, %r50;
	mov.u32 	%r51, _ZZ36gpu_square_solve_kernel_optimized_shPdS_S_iiE16dsb_row_elements;
	add.s32 	%r11, %r51, %r48;
	shl.b32 	%r52, %r4, 1;
	add.s32 	%r53, %r3, %r52;
	sub.s32 	%r72, %r53, %r6;
	add.s32 	%r54, %r4, %r1;
	add.s32 	%r55, %r54, %r3;
	mad.lo.s32 	%r56, %r36, %r5, %r55;
	sub.s32 	%r71, %r56, %r6;
	mov.b32 	%r73, 0;
$L__BB4_8:
	setp.ne.s32 	%p9, %r39, %r8;
	bar.sync 	0;
	add.s32 	%r73, %r73, 32;
	add.s32 	%r71, %r71, -32;
	mul.wide.u32 	%rd8, %r71, 8;
	add.s64 	%rd9, %rd1, %rd8;
	ld.global.f64 	%fd12, [%rd9];
	st.shared.f64 	[%r10], %fd12;
	@%p9 bra 	$L__BB4_10;
	add.s32 	%r57, %r72, -32;
	mul.wide.u32 	%rd10, %r57, 8;
	add.s64 	%rd11, %rd2, %rd10;
	ld.global.f64 	%fd13, [%rd11];
	st.shared.f64 	[%r11], %fd13;
$L__BB4_10:
	setp.ne.s32 	%p10, %r39, %r8;
	bar.sync 	0;
	@%p10 bra 	$L__BB4_12;
	ld.shared.f64 	%fd14, [%r9];
	ld.shared.f64 	%fd15, [_ZZ36gpu_square_solve_kernel_optimized_shPdS_S_iiE16dsb_row_elements];
	mul.f64 	%fd16, %fd14, %fd15;
	sub.f64 	%fd17, %fd272, %fd16;
	ld.shared.f64 	%fd18, [%r9+8];
	ld.shared.f64 	%fd19, [_ZZ36gpu_square_solve_kernel_optimized_shPdS_S_iiE16dsb_row_elements+256];
	mul.f64 	%fd20, %fd18, %fd19;
	sub.f64 	%fd21, %fd17, %fd20;
	ld.shared.f64 	%fd22, [%r9+16];
	ld.shared.f64 	%fd23, [_ZZ36gpu_square_solve_kernel_optimized_shPdS_S_iiE16dsb_row_elements+512];
	mul.f64 	%fd24, %fd22, %fd23;
	sub.f64 	%fd25, %fd21, %fd24;
	ld.shared.f64 	%fd26, [%r9+24];
	ld.shared.f64 	%fd27, [_ZZ36gpu_square_solve_kernel_optimized_shPdS_S_iiE16dsb_row_elements+768];
	mul.f64 	%fd28, %fd26, %fd27;
	sub.f64 	%fd29, %fd25, %fd28;
	ld.shared.f64 	%fd30, [%r9+32];
	ld.shared.f64 	%fd31, [_ZZ36gpu_square_solve_kernel_optimized_shPdS_S_iiE16dsb_row_elements+1024];
	mul.f64 	%fd32, %fd30, %fd31;
	sub.f64 	%fd33, %fd29, %fd32;
	ld.shared.f64 	%fd34, [%r9+40];
	ld.shared.f64 	%fd35, [_ZZ36gpu_square_solve_kernel_optimized_shPdS_S_iiE16dsb_row_elements+1280];
	mul.f64 	%fd36, %fd34, %fd35;
	sub.f64 	%fd37, %fd33, %fd36;
	ld.shared.f64 	%fd38, [%r9+48];
	ld.shared.f64 	%fd39, [_ZZ36gpu_square_solve_kernel_optimized_shPdS_S_iiE16dsb_row_elements+1536];
	mul.f64 	%fd40, %fd38, %fd39;
	sub.f64 	%fd41, %fd37, %fd40;
	ld.shared.f64 	%fd42, [%r9+56];
	ld.shared.f64 	%fd43, [_ZZ36gpu_square_solve_kernel_optimized_shPdS_S_iiE16dsb_row_elements+1792];
	mul.f64 	%fd44, %fd42, %fd43;
	sub.f64 	%fd45, %fd41, %fd44;
	ld.shared.f64 	%fd46, [%r9+64];
	ld.shared.f64 	%fd47, [_ZZ36gpu_square_solve_kernel_optimized_shPdS_S_iiE16dsb_row_elements+2048];
	mul.f64 	%fd48, %fd46, %fd47;
	sub.f64 	%fd49, %fd45, %fd48;
	ld.shared.f64 	%fd50, [%r9+72];
	ld.shared.f64 	%fd51, [_ZZ36gpu_square_solve_kernel_optimized_shPdS_S_iiE16dsb_row_elements+2304];
	mul.f64 	%fd52, %fd50, %fd51;
	sub.f64 	%fd53, %fd49, %fd52;
	ld.shared.f64 	%fd54, [%r9+80];
	ld.shared.f64 	%fd55, [_ZZ36gpu_square_solve_kernel_optimized_shPdS_S_iiE16dsb_row_elements+2560];
	mul.f64 	%fd56, %fd54, %fd55;
	sub.f64 	%fd57, %fd53, %fd56;
	ld.shared.f64 	%fd58, [%r9+88];
	ld.shared.f64 	%fd59, [_ZZ36gpu_square_solve_kernel_optimized_shPdS_S_iiE16dsb_row_elements+2816];
	mul.f64 	%fd60, %fd58, %fd59;
	sub.f64 	%fd61, %fd57, %fd60;
	ld.shared.f64 	%fd62, [%r9+96];
	ld.shared.f64 	%fd63, [_ZZ36gpu_square_solve_kernel_optimized_shPdS_S_iiE16dsb_row_elements+3072];
	mul.f64 	%fd64, %fd62, %fd63;
	sub.f64 	%fd65, %fd61, %fd64;
	ld.shared.f64 	%fd66, [%r9+104];
	ld.shared.f64 	%fd67, [_ZZ36gpu_square_solve_kernel_optimized_shPdS_S_iiE16dsb_row_elements+3328];
	mul.f64 	%fd68, %fd66, %fd67;
	sub.f64 	%fd69, %fd65, %fd68;
	ld.shared.f64 	%fd70, [%r9+112];
	ld.shared.f64 	%fd71, [_ZZ36gpu_square_solve_kernel_optimized_shPdS_S_iiE16dsb_row_elements+3584];
	mul.f64 	%fd72, %fd70, %fd71;
	sub.f64 	%fd73, %fd69, %fd72;
	ld.shared.f64 	%fd74, [%r9+120];
	ld.shared.f64 	%fd75, [_ZZ36gpu_square_solve_kernel_optimized_shPdS_S_iiE16dsb_row_elements+3840];
	mul.f64 	%fd76, %fd74, %fd75;
	sub.f64 	%fd77, %fd73, %fd76;
	ld.shared.f64 	%fd78, [%r9+128];
	ld.shared.f64 	%fd79, [_ZZ36gpu_square_solve_kernel_optimized_shPdS_S_iiE16dsb_row_elements+4096];
	mul.f64 	%fd80, %fd78, %fd79;
	sub.f64 	%fd81, %fd77, %fd80;
	ld.shared.f64 	%fd82, [%r9+136];
	ld.shared.f64 	%fd83, [_ZZ36gpu_square_solve_kernel_optimized_shPdS_S_iiE16dsb_row_elements+4352];
	mul.f64 	%fd84, %fd82, %fd83;
	sub.f64 	%fd85, %fd81, %fd84;
	ld.shared.f64 	%fd86, [%r9+144];
	ld.shared.f64 	%fd87, [_ZZ36gpu_square_solve_kernel_optimized_shPdS_S_iiE16dsb_row_elements+4608];
	mul.f64 	%fd88, %fd86, %fd87;
	sub.f64 	%fd89, %fd85, %fd88;
	ld.shared.f64 	%fd90, [%r9+152];
	ld.shared.f64 	%fd91, [_ZZ36gpu_square_solve_kernel_optimized_shPdS_S_iiE16dsb_row_elements+4864];
	mul.f64 	%fd92, %fd90, %fd91;
	sub.f64 	%fd93, %fd89, %fd92;
	ld.shared.f64 	%fd94, [%r9+160];
	ld.shared.f64 	%fd95, [_ZZ36gpu_square_solve_kernel_optimized_shPdS_S_iiE16dsb_row_elements+5120];
	mul.f64 	%fd96, %fd94, %fd95;
	sub.f64 	%fd97, %fd93, %fd96;
	ld.shared.f64 	%fd98, [%r9+168];
	ld.shared.f64 	%fd99, [_ZZ36gpu_square_solve_kernel_optimized_shPdS_S_iiE16dsb_row_elements+5376];
	mul.f64 	%fd100, %fd98, %fd99;
	sub.f64 	%fd101, %fd97, %fd100;
	ld.shared.f64 	%fd102, [%r9+176];
	ld.shared.f64 	%fd103, [_ZZ36gpu_square_solve_kernel_optimized_shPdS_S_iiE16dsb_row_elements+5632];
	mul.f64 	%fd104, %fd102, %fd103;
	sub.f64 	%fd105, %fd101, %fd104;
	ld.shared.f64 	%fd106, [%r9+184];
	ld.shared.f64 	%fd107, [_ZZ36gpu_square_solve_kernel_optimized_shPdS_S_iiE16dsb_row_elements+5888];
	mul.f64 	%fd108, %fd106, %fd107;
	sub.f64 	%fd109, %fd105, %fd108;
	ld.shared.f64 	%fd110, [%r9+192];
	ld.shared.f64 	%fd111, [_ZZ36gpu_square_solve_kernel_optimized_shPdS_S_iiE16dsb_row_elements+6144];
	mul.f64 	%fd112, %fd110, %fd111;
	sub.f64 	%fd113, %fd109, %fd112;
	ld.shared.f64 	%fd114, [%r9+200];
	ld.shared.f64 	%fd115, [_ZZ36gpu_square_solve_kernel_optimized_shPdS_S_iiE16dsb_row_elements+6400];
	mul.f64 	%fd116, %fd114, %fd115;
	sub.f64 	%fd117, %fd113, %fd116;
	ld.shared.f64 	%fd118, [%r9+208];
	ld.shared.f64 	%fd119, [_ZZ36gpu_square_solve_kernel_optimized_shPdS_S_iiE16dsb_row_elements+6656];
	mul.f64 	%fd120, %fd118, %fd119;
	sub.f64 	%fd121, %fd117, %fd120;
	ld.shared.f64 	%fd122, [%r9+216];
	ld.shared.f64 	%fd123, [_ZZ36gpu_square_solve_kernel_optimized_shPdS_S_iiE16dsb_row_elements+6912];
	mul.f64 	%fd124, %fd122, %fd123;
	sub.f64 	%fd125, %fd121, %fd124;
	ld.shared.f64 	%fd126, [%r9+224];
	ld.shared.f64 	%fd127, [_ZZ36gpu_square_solve_kernel_optimized_shPdS_S_iiE16dsb_row_elements+7168];
	mul.f64 	%fd128, %fd126, %fd127;
	sub.f64 	%fd129, %fd125, %fd128;
	ld.shared.f64 	%fd130, [%r9+232];
	ld.shared.f64 	%fd131, [_ZZ36gpu_square_solve_kernel_optimized_shPdS_S_iiE16dsb_row_elements+7424];
	mul.f64 	%fd132, %fd130, %fd131;
	sub.f64 	%fd133, %fd129, %fd132;
	ld.shared.f64 	%fd134, [%r9+240];
	ld.shared.f64 	%fd135, [_ZZ36gpu_square_solve_kernel_optimized_shPdS_S_iiE16dsb_row_elements+7680];
	mul.f64 	%fd136, %fd134, %fd135;
	sub.f64 	%fd137, %fd133, %fd136;
	ld.shared.f64 	%fd138, [%r9+248];
	ld.shared.f64 	%fd139, [_ZZ36gpu_square_solve_kernel_optimized_shPdS_S_iiE16dsb_row_elements+7936];
	mul.f64 	%fd140, %fd138, %fd139;
	sub.f64 	%fd272, %fd137, %fd140;
$L__BB4_12:
	add.s32 	%r72, %r72, -32;
	setp.lt.s32 	%p11, %r73, %r35;
	@%p11 bra 	$L__BB4_8;
$L__BB4_13:
	setp.ne.s32 	%p12, %r39, %r8;
	@%p12 bra 	$L__BB4_19;
	st.global.f64 	[%rd3], %fd272;
	bra.uni 	$L__BB4_19;
$L__BB4_15:
	mul.lo.s32 	%r20, %r36, %r5;
	add.s32 	%r58, %r20, %r39;
	mul.wide.s32 	%rd12, %r58, 8;
	add.s64 	%rd4, %rd1, %rd12;
	ld.global.f64 	%fd275, [%rd4];
	setp.lt.s32 	%p13, %r35, 1;
	@%p13 bra 	$L__BB4_18;
	shl.b32 	%r60, %r4, 8;
	mov.u32 	%r61, _ZZ36gpu_square_solve_kernel_optimized_shPdS_S_iiE16dsb_row_elements;
	shl.b32 	%r62, %r1, 3;
	add.s32 	%r24, %r61, %r62;
	add.s32 	%r21, %r24, %r60;
	mov.u32 	%r63, _ZZ36gpu_square_solve_kernel_optimized_shPdS_S_iiE19dsb_row_multipliers;
	add.s32 	%r22, %r63, %r60;
	add.s32 	%r23, %r22, %r62;
	shl.b32 	%r64, %r4, 1;
	add.s32 	%r65, %r3, %r64;
	sub.s32 	%r66, %r65, %r6;
	add.s32 	%r67, %r66, -32;
	mad.lo.s32 	%r75, %r36, %r67, %r39;
	shl.b32 	%r26, %r36, 5;
	add.s32 	%r68, %r4, %r1;
	add.s32 	%r69, %r68, %r3;
	add.s32 	%r70, %r69, %r20;
	sub.s32 	%r74, %r70, %r6;
	mov.b32 	%r76, 0;
$L__BB4_17:
	bar.sync 	0;
	mul.wide.u32 	%rd13, %r75, 8;
	add.s64 	%rd14, %rd1, %rd13;
	ld.global.f64 	%fd141, [%rd14];
	st.shared.f64 	[%r21], %fd141;
	add.s32 	%r74, %r74, -32;
	mul.wide.u32 	%rd15, %r74, 8;
	add.s64 	%rd16, %rd1, %rd15;
	ld.global.f64 	%fd142, [%rd16];
	st.shared.f64 	[%r23], %fd142;
	bar.sync 	0;
	add.s32 	%r76, %r76, 32;
	ld.shared.f64 	%fd143, [%r22];
	ld.shared.f64 	%fd144, [%r24];
	mul.f64 	%fd145, %fd143, %fd144;
	sub.f64 	%fd146, %fd275, %fd145;
	ld.shared.f64 	%fd147, [%r22+8];
	ld.shared.f64 	%fd148, [%r24+256];
	mul.f64 	%fd149, %fd147, %fd148;
	sub.f64 	%fd150, %fd146, %fd149;
	ld.shared.f64 	%fd151, [%r22+16];
	ld.shared.f64 	%fd152, [%r24+512];
	mul.f64 	%fd153, %fd151, %fd152;
	sub.f64 	%fd154, %fd150, %fd153;
	ld.shared.f64 	%fd155, [%r22+24];
	ld.shared.f64 	%fd156, [%r24+768];
	mul.f64 	%fd157, %fd155, %fd156;
	sub.f64 	%fd158, %fd154, %fd157;
	ld.shared.f64 	%fd159, [%r22+32];
	ld.shared.f64 	%fd160, [%r24+1024];
	mul.f64 	%fd161, %fd159, %fd160;
	sub.f64 	%fd162, %fd158, %fd161;
	ld.shared.f64 	%fd163, [%r22+40];
	ld.shared.f64 	%fd164, [%r24+1280];
	mul.f64 	%fd165, %fd163, %fd164;
	sub.f64 	%fd166, %fd162, %fd165;
	ld.shared.f64 	%fd167, [%r22+48];
	ld.shared.f64 	%fd168, [%r24+1536];
	mul.f64 	%fd169, %fd167, %fd168;
	sub.f64 	%fd170, %fd166, %fd169;
	ld.shared.f64 	%fd171, [%r22+56];
	ld.shared.f64 	%fd172, [%r24+1792];
	mul.f64 	%fd173, %fd171, %fd172;
	sub.f64 	%fd174, %fd170, %fd173;
	ld.shared.f64 	%fd175, [%r22+64];
	ld.shared.f64 	%fd176, [%r24+2048];
	mul.f64 	%fd177, %fd175, %fd176;
	sub.f64 	%fd178, %fd174, %fd177;
	ld.shared.f64 	%fd179, [%r22+72];
	ld.shared.f64 	%fd180, [%r24+2304];
	mul.f64 	%fd181, %fd179, %fd180;
	sub.f64 	%fd182, %fd178, %fd181;
	ld.shared.f64 	%fd183, [%r22+80];
	ld.shared.f64 	%fd184, [%r24+2560];
	mul.f64 	%fd185, %fd183, %fd184;
	sub.f64 	%fd186, %fd182, %fd185;
	ld.shared.f64 	%fd187, [%r22+88];
	ld.shared.f64 	%fd188, [%r24+2816];
	mul.f64 	%fd189, %fd187, %fd188;
	sub.f64 	%fd190, %fd186, %fd189;
	ld.shared.f64 	%fd191, [%r22+96];
	ld.shared.f64 	%fd192, [%r24+3072];
	mul.f64 	%fd193, %fd191, %fd192;
	sub.f64 	%fd194, %fd190, %fd193;
	ld.shared.f64 	%fd195, [%r22+104];
	ld.shared.f64 	%fd196, [%r24+3328];
	mul.f64 	%fd197, %fd195, %fd196;
	sub.f64 	%fd198, %fd194, %fd197;
	ld.shared.f64 	%fd199, [%r22+112];
	ld.shared.f64 	%fd200, [%r24+3584];
	mul.f64 	%fd201, %fd199, %fd200;
	sub.f64 	%fd202, %fd198, %fd201;
	ld.shared.f64 	%fd203, [%r22+120];
	ld.shared.f64 	%fd204, [%r24+3840];
	mul.f64 	%fd205, %fd203, %fd204;
	sub.f64 	%fd206, %fd202, %fd205;
	ld.shared.f64 	%fd207, [%r22+128];
	ld.shared.f64 	%fd208, [%r24+4096];
	mul.f64 	%fd209, %fd207, %fd208;
	sub.f64 	%fd210, %fd206, %fd209;
	ld.shared.f64 	%fd211, [%r22+136];
	ld.shared.f64 	%fd212, [%r24+4352];
	mul.f64 	%fd213, %fd211, %fd212;
	sub.f64 	%fd214, %fd210, %fd213;
	ld.shared.f64 	%fd215, [%r22+144];
	ld.shared.f64 	%fd216, [%r24+4608];
	mul.f64 	%fd217, %fd215, %fd216;
	sub.f64 	%fd218, %fd214, %fd217;
	ld.shared.f64 	%fd219, [%r22+152];
	ld.shared.f64 	%fd220, [%r24+4864];
	mul.f64 	%fd221, %fd219, %fd220;
	sub.f64 	%fd222, %fd218, %fd221;
	ld.shared.f64 	%fd223, [%r22+160];
	ld.shared.f64 	%fd224, [%r24+5120];
	mul.f64 	%fd225, %fd223, %fd224;
	sub.f64 	%fd226, %fd222, %fd225;
	ld.shared.f64 	%fd227, [%r22+168];
	ld.shared.f64 	%fd228, [%r24+5376];
	mul.f64 	%fd229, %fd227, %fd228;
	sub.f64 	%fd230, %fd226, %fd229;
	ld.shared.f64 	%fd231, [%r22+176];
	ld.shared.f64 	%fd232, [%r24+5632];
	mul.f64 	%fd233, %fd231, %fd232;
	sub.f64 	%fd234, %fd230, %fd233;
	ld.shared.f64 	%fd235, [%r22+184];
	ld.shared.f64 	%fd236, [%r24+5888];
	mul.f64 	%fd237, %fd235, %fd236;
	sub.f64 	%fd238, %fd234, %fd237;
	ld.shared.f64 	%fd239, [%r22+192];
	ld.shared.f64 	%fd240, [%r24+6144];
	mul.f64 	%fd241, %fd239, %fd240;
	sub.f64 	%fd242, %fd238, %fd241;
	ld.shared.f64 	%fd243, [%r22+200];
	ld.shared.f64 	%fd244, [%r24+6400];
	mul.f64 	%fd245, %fd243, %fd244;
	sub.f64 	%fd246, %fd242, %fd245;
	ld.shared.f64 	%fd247, [%r22+208];
	ld.shared.f64 	%fd248, [%r24+6656];
	mul.f64 	%fd249, %fd247, %fd248;
	sub.f64 	%fd250, %fd246, %fd249;
	ld.shared.f64 	%fd251, [%r22+216];
	ld.shared.f64 	%fd252, [%r24+6912];
	mul.f64 	%fd253, %fd251, %fd252;
	sub.f64 	%fd254, %fd250, %fd253;
	ld.shared.f64 	%fd255, [%r22+224];
	ld.shared.f64 	%fd256, [%r24+7168];
	mul.f64 	%fd257, %fd255, %fd256;
	sub.f64 	%fd258, %fd254, %fd257;
	ld.shared.f64 	%fd259, [%r22+232];
	ld.shared.f64 	%fd260, [%r24+7424];
	mul.f64 	%fd261, %fd259, %fd260;
	sub.f64 	%fd262, %fd258, %fd261;
	ld.shared.f64 	%fd263, [%r22+240];
	ld.shared.f64 	%fd264, [%r24+7680];
	mul.f64 	%fd265, %fd263, %fd264;
	sub.f64 	%fd266, %fd262, %fd265;
	ld.shared.f64 	%fd267, [%r22+248];
	ld.shared.f64 	%fd268, [%r24+7936];
	mul.f64 	%fd269, %fd267, %fd268;
	sub.f64 	%fd275, %fd266, %fd269;
	sub.s32 	%r75, %r75, %r26;
	setp.lt.s32 	%p14, %r76, %r35;
	@%p14 bra 	$L__BB4_17;
$L__BB4_18:
	st.global.f64 	[%rd4], %fd275;
$L__BB4_19:
	ret;

}
	// .globl	_Z35gpu_square_update_kernel_transposedPdS_S_i
.visible .entry _Z35gpu_square_update_kernel_transposedPdS_S_i(
	.param .u64 .ptr .align 1 _Z35gpu_square_update_kernel_transposedPdS_S_i_param_0,
	.param .u64 .ptr .align 1 _Z35gpu_square_update_kernel_transposedPdS_S_i_param_1,
	.param .u64 .ptr .align 1 _Z35gpu_square_update_kernel_transposedPdS_S_i_param_2,
	.param .u32 _Z35gpu_square_update_kernel_transposedPdS_S_i_param_3
)
{
	.reg .pred 	%p<6>;
	.reg .b32 	%r<24>;
	.reg .b64 	%rd<41>;
	.reg .b64 	%fd<35>;

	ld.param.u64 	%rd3, [_Z35gpu_square_update_kernel_transposedPdS_S_i_param_0];
	ld.param.u64 	%rd2, [_Z35gpu_square_update_kernel_transposedPdS_S_i_param_2];
	ld.param.u32 	%r5, [_Z35gpu_square_update_kernel_transposedPdS_S_i_param_3];
	cvta.to.global.u64 	%rd1, %rd3;
	mov.u32 	%r6, %ctaid.x;
	mov.u32 	%r7, %ntid.x;
	mov.u32 	%r8, %tid.x;
	mad.lo.s32 	%r1, %r6, %r7, %r8;
	mov.u32 	%r9, %ctaid.y;
	mov.u32 	%r10, %ntid.y;
	mov.u32 	%r11, %tid.y;
	mad.lo.s32 	%r2, %r9, %r10, %r11;
	shl.b32 	%r3, %r2, 1;
	setp.ne.s32 	%p1, %r1, 0;
	@%p1 bra 	$L__BB5_2;
	cvta.to.global.u64 	%rd4, %rd2;
	cvt.u64.u32 	%rd5, %r3;
	mul.wide.u32 	%rd6, %r3, 8;
	add.s64 	%rd7, %rd4, %rd6;
	ld.global.f64 	%fd1, [%rd7+8];
	mul.lo.s32 	%r12, %r5, %r3;
	cvt.s64.s32 	%rd8, %r12;
	add.s64 	%rd9, %rd8, %rd5;
	shl.b64 	%rd10, %rd9, 3;
	add.s64 	%rd11, %rd1, %rd10;
	ld.global.f64 	%fd2, [%rd11+8];
	add.s32 	%r13, %r12, %r3;
	mul.wide.s32 	%rd12, %r13, 8;
	add.s64 	%rd13, %rd1, %rd12;
	ld.global.f64 	%fd3, [%rd13];
	div.rn.f64 	%fd4, %fd2, %fd3;
	ld.global.f64 	%fd5, [%rd7];
	mul.f64 	%fd6, %fd4, %fd5;
	sub.f64 	%fd7, %fd1, %fd6;
	add.s32 	%r14, %r12, %r5;
	cvt.s64.s32 	%rd14, %r14;
	add.s64 	%rd15, %rd14, %rd5;
	shl.b64 	%rd16, %rd15, 3;
	add.s64 	%rd17, %rd1, %rd16;
	ld.global.f64 	%fd8, [%rd17+8];
	div.rn.f64 	%fd9, %fd7, %fd8;
	st.global.f64 	[%rd7+8], %fd9;
	ld.global.f64 	%fd10, [%rd13];
	div.rn.f64 	%fd11, %fd5, %fd10;
	st.global.f64 	[%rd7], %fd11;
$L__BB5_2:
	shr.u32 	%r15, %r5, 31;
	add.s32 	%r16, %r5, %r15;
	shr.s32 	%r4, %r16, 1;
	setp.ge.s32 	%p2, %r1, %r4;
	@%p2 bra 	$L__BB5_5;
	setp.ge.s32 	%p3, %r2, %r4;
	setp.le.s32 	%p4, %r2, %r1;
	or.pred  	%p5, %p4, %p3;
	@%p5 bra 	$L__BB5_5;
	mul.lo.s32 	%r17, %r1, %r5;
	shl.b32 	%r18, %r17, 1;
	cvt.s64.s32 	%rd18, %r18;
	cvt.u64.u32 	%rd19, %r3;
	add.s64 	%rd20, %rd18, %rd19;
	shl.b64 	%rd21, %rd20, 3;
	add.s64 	%rd22, %rd1, %rd21;
	ld.global.f64 	%fd12, [%rd22+8];
	mul.lo.s32 	%r19, %r5, %r3;
	cvt.s64.s32 	%rd23, %r19;
	add.s64 	%rd24, %rd23, %rd19;
	shl.b64 	%rd25, %rd24, 3;
	add.s64 	%rd26, %rd1, %rd25;
	ld.global.f64 	%fd13, [%rd26+8];
	add.s32 	%r20, %r19, %r3;
	mul.wide.s32 	%rd27, %r20, 8;
	add.s64 	%rd28, %rd1, %rd27;
	ld.global.f64 	%fd14, [%rd28];
	div.rn.f64 	%fd15, %fd13, %fd14;
	add.s32 	%r21, %r18, %r3;
	mul.wide.s32 	%rd29, %r21, 8;
	add.s64 	%rd30, %rd1, %rd29;
	ld.global.f64 	%fd16, [%rd30];
	mul.f64 	%fd17, %fd15, %fd16;
	sub.f64 	%fd18, %fd12, %fd17;
	add.s32 	%r22, %r19, %r5;
	cvt.s64.s32 	%rd31, %r22;
	add.s64 	%rd32, %rd31, %rd19;
	shl.b64 	%rd33, %rd32, 3;
	add.s64 	%rd34, %rd1, %rd33;
	ld.global.f64 	%fd19, [%rd34+8];
	div.rn.f64 	%fd20, %fd18, %fd19;
	st.global.f64 	[%rd22+8], %fd20;
	add.s32 	%r23, %r18, %r5;
	cvt.s64.s32 	%rd35, %r23;
	add.s64 	%rd36, %rd35, %rd19;
	shl.b64 	%rd37, %rd36, 3;
	add.s64 	%rd38, %rd1, %rd37;
	ld.global.f64 	%fd21, [%rd38+8];
	ld.global.f64 	%fd22, [%rd26+8];
	div.rn.f64 	%fd23, %fd22, %fd14;
	mul.wide.s32 	%rd39, %r5, 8;
	add.s64 	%rd40, %rd30, %rd39;
	ld.global.f64 	%fd24, [%rd40];
	mul.f64 	%fd25, %fd23, %fd24;
	sub.f64 	%fd26, %fd21, %fd25;
	ld.global.f64 	%fd27, [%rd34+8];
	div.rn.f64 	%fd28, %fd26, %fd27;
	st.global.f64 	[%rd38+8], %fd28;
	ld.global.f64 	%fd29, [%rd30];
	ld.global.f64 	%fd30, [%rd28];
	div.rn.f64 	%fd31, %fd29, %fd30;
	st.global.f64 	[%rd30], %fd31;
	ld.global.f64 	%fd32, [%rd40];
	ld.global.f64 	%fd33, [%rd28];
	div.rn.f64 	%fd34, %fd32, %fd33;
	st.global.f64 	[%rd40], %fd34;
$L__BB5_5:
	ret;

}
	// .globl	_Z41gpu_square_solve_kernel_simple_transposedPdS_S_ii
.visible .entry _Z41gpu_square_solve_kernel_simple_transposedPdS_S_ii(
	.param .u64 .ptr .align 1 _Z41gpu_square_solve_kernel_simple_transposedPdS_S_ii_param_0,
	.param .u64 .ptr .align 1 _Z41gpu_square_solve_kernel_simple_transposedPdS_S_ii_param_1,
	.param .u64 .ptr .align 1 _Z41gpu_square_solve_kernel_simple_transposedPdS_S_ii_param_2,
	.param .u32 _Z41gpu_square_solve_kernel_simple_transposedPdS_S_ii_param_3,
	.param .u32 _Z41gpu_square_solve_kernel_simple_transposedPdS_S_ii_param_4
)
{
	.reg .pred 	%p<5>;
	.reg .b32 	%r<10>;
	.reg .b64 	%rd<13>;
	.reg .b64 	%fd<9>;

	ld.param.u64 	%rd1, [_Z41gpu_square_solve_kernel_simple_transposedPdS_S_ii_param_0];
	ld.param.u64 	%rd2, [_Z41gpu_square_solve_kernel_simple_transposedPdS_S_ii_param_2];
	ld.param.u32 	%r3, [_Z41gpu_square_solve_kernel_simple_transposedPdS_S_ii_param_3];
	ld.param.u32 	%r4, [_Z41gpu_square_solve_kernel_simple_transposedPdS_S_ii_param_4];
	mov.u32 	%r5, %ctaid.x;
	mov.u32 	%r6, %ntid.x;
	mov.u32 	%r7, %tid.x;
	mad.lo.s32 	%r1, %r5, %r6, %r7;
	shl.b32 	%r2, %r4, 1;
	setp.ge.s32 	%p1, %r2, %r3;
	@%p1 bra 	$L__BB6_3;
	add.s32 	%r8, %r2, 2;
	setp.lt.s32 	%p2, %r1, %r8;
	setp.ge.s32 	%p3, %r1, %r3;
	or.pred  	%p4, %p3, %p2;
	@%p4 bra 	$L__BB6_3;
	cvta.to.global.u64 	%rd3, %rd2;
	mad.lo.s32 	%r9, %r2, %r3, %r1;
	cvta.to.global.u64 	%rd4, %rd1;
	mul.wide.s32 	%rd5, %r9, 8;
	add.s64 	%rd6, %rd4, %rd5;
	ld.global.f64 	%fd1, [%rd6];
	mul.wide.s32 	%rd7, %r2, 8;
	add.s64 	%rd8, %rd3, %rd7;
	ld.global.f64 	%fd2, [%rd8];
	mul.wide.s32 	%rd9, %r3, 8;
	add.s64 	%rd10, %rd6, %rd9;
	ld.global.f64 	%fd3, [%rd10];
	ld.global.f64 	%fd4, [%rd8+8];
	mul.f64 	%fd5, %fd3, %fd4;
	fma.rn.f64 	%fd6, %fd1, %fd2, %fd5;
	mul.wide.s32 	%rd11, %r1, 8;
	add.s64 	%rd12, %rd3, %rd11;
	ld.global.f64 	%fd7, [%rd12];
	sub.f64 	%fd8, %fd7, %fd6;
	st.global.f64 	[%rd12], %fd8;
$L__BB6_3:
	ret;

}


// ===== COMPILED SASS (sm_100) =====

	.target	sm_100

	.elftype	@"ET_EXEC"


//--------------------- .note.nv.tkinfo           --------------------------
	.section	.note.nv.tkinfo,"",@"SHT_NOTE"
	.sectionflags	@"SHF_NOTE_NV_TKINFO"
	.tkinfo
        /*0018*/ 	.word	0x00000002
        /*0030*/ 	.string	""
        /*0030*/ 	.string	"ptxas"
        /*0030*/ 	.string	"Cuda compilation tools, release 13.0, V13.0.88"
        /*0030*/ 	.string	"Build cuda_13.0.r13.0/compiler.36424714_0"
        /*0030*/ 	.string	"-arch sm_100 -m 64 "



//--------------------- .note.nv.cuinfo           --------------------------
	.section	.note.nv.cuinfo,"",@"SHT_NOTE"
	.sectionflags	@"SHF_NOTE_NV_CUINFO"
        /*0018*/ 	.short	0x0002
        /*001a*/ 	.short	0x0064
        /*001c*/ 	.short	0x0082
	.zero		2


//--------------------- .nv.info                  --------------------------
	.section	.nv.info,"",@"SHT_CUDA_INFO"
	.align	4


	//----- nvinfo : EIATTR_REGCOUNT
	.align		4
        /*0000*/ 	.byte	0x04, 0x2f
        /*0002*/ 	.short	(.L_1 - .L_0)
	.align		4
.L_0:
        /*0004*/ 	.word	index@(_Z24gpu_simple_solver_kernelPdS_S_ii)
        /*0008*/ 	.word	0x0000001a


	//----- nvinfo : EIATTR_FRAME_SIZE
	.align		4
.L_1:
        /*000c*/ 	.byte	0x04, 0x11
        /*000e*/ 	.short	(.L_3 - .L_2)
	.align		4
.L_2:
        /*0010*/ 	.word	index@($__internal_2_$__cuda_sm20_div_rn_f64_full)
        /*0014*/ 	.word	0x00000000


	//----- nvinfo : EIATTR_FRAME_SIZE
	.align		4
.L_3:
        /*0018*/ 	.byte	0x04, 0x11
        /*001a*/ 	.short	(.L_5 - .L_4)
	.align		4
.L_4:
        /*001c*/ 	.word	index@(_Z24gpu_simple_solver_kernelPdS_S_ii)
        /*0020*/ 	.word	0x00000000


	//----- nvinfo : EIATTR_REGCOUNT
	.align		4
.L_5:
        /*0024*/ 	.byte	0x04, 0x2f
        /*0026*/ 	.short	(.L_7 - .L_6)
	.align		4
.L_6:
        /*0028*/ 	.word	index@(_Z24gpu_square_update_kernelPdS_S_i)
        /*002c*/ 	.word	0x00000024


	//----- nvinfo : EIATTR_FRAME_SIZE
	.align		4
.L_7:
        /*0030*/ 	.byte	0x04, 0x11
        /*0032*/ 	.short	(.L_9 - .L_8)
	.align		4
.L_8:
        /*0034*/ 	.word	index@($__internal_1_$__cuda_sm20_div_rn_f64_full)
        /*0038*/ 	.word	0x00000000


	//----- nvinfo : EIATTR_FRAME_SIZE
	.align		4
.L_9:
        /*003c*/ 	.byte	0x04, 0x11
        /*003e*/ 	.short	(.L_11 - .L_10)
	.align		4
.L_10:
        /*0040*/ 	.word	index@(_Z24gpu_square_update_kernelPdS_S_i)
        /*0044*/ 	.word	0x00000000


	//----- nvinfo : EIATTR_REGCOUNT
	.align		4
.L_11:
        /*0048*/ 	.byte	0x04, 0x2f
        /*004a*/ 	.short	(.L_13 - .L_12)
	.align		4
.L_12:
        /*004c*/ 	.word	index@(_Z30gpu_square_solve_kernel_simplePdS_S_ii)
        /*0050*/ 	.word	0x00000014


	//----- nvinfo : EIATTR_FRAME_SIZE
	.align		4
.L_13:
        /*0054*/ 	.byte	0x04, 0x11
        /*0056*/ 	.short	(.L_15 - .L_14)
	.align		4
.L_14:
        /*0058*/ 	.word	index@(_Z30gpu_square_solve_kernel_simplePdS_S_ii)
        /*005c*/ 	.word	0x00000000


	//----- nvinfo : EIATTR_REGCOUNT
	.align		4
.L_15:
        /*0060*/ 	.byte	0x04, 0x2f
        /*0062*/ 	.short	(.L_17 - .L_16)
	.align		4
.L_16:
        /*0064*/ 	.word	index@(_Z33gpu_square_solve_kernel_optimizedPdS_S_ii)
        /*0068*/ 	.word	0x00000020


	//----- nvinfo : EIATTR_FRAME_SIZE
	.align		4
.L_17:
        /*006c*/ 	.byte	0x04, 0x11
        /*006e*/ 	.short	(.L_19 - .L_18)
	.align		4
.L_18:
        /*0070*/ 	.word	index@(_Z33gpu_square_solve_kernel_optimizedPdS_S_ii)
        /*0074*/ 	.word	0x00000000


	//----- nvinfo : EIATTR_REGCOUNT
	.align		4
.L_19:
        /*0078*/ 	.byte	0x04, 0x2f
        /*007a*/ 	.short	(.L_21 - .L_20)
	.align		4
.L_20:
        /*007c*/ 	.word	index@(_Z36gpu_square_solve_kernel_optimized_shPdS_S_ii)
        /*0080*/ 	.word	0x00000020


	//----- nvinfo : EIATTR_FRAME_SIZE
	.align		4
.L_21:
        /*0084*/ 	.byte	0x04, 0x11
        /*0086*/ 	.short	(.L_23 - .L_22)
	.align		4
.L_22:
        /*0088*/ 	.word	index@(_Z36gpu_square_solve_kernel_optimized_shPdS_S_ii)
        /*008c*/ 	.word	0x00000000


	//----- nvinfo : EIATTR_REGCOUNT
	.align		4
.L_23:
        /*0090*/ 	.byte	0x04, 0x2f
        /*0092*/ 	.short	(.L_25 - .L_24)
	.align		4
.L_24:
        /*0094*/ 	.word	index@(_Z35gpu_square_update_kernel_transposedPdS_S_i)
        /*0098*/ 	.word	0x00000028


	//----- nvinfo : EIATTR_FRAME_SIZE
	.align		4
.L_25:
        /*009c*/ 	.byte	0x04, 0x11
        /*009e*/ 	.short	(.L_27 - .L_26)
	.align		4
.L_26:
        /*00a0*/ 	.word	index@($__internal_0_$__cuda_sm20_div_rn_f64_full)
        /*00a4*/ 	.word	0x00000000


	//----- nvinfo : EIATTR_FRAME_SIZE
	.align		4
.L_27:
        /*00a8*/ 	.byte	0x04, 0x11
        /*00aa*/ 	.short	(.L_29 - .L_28)
	.align		4
.L_28:
        /*00ac*/ 	.word	index@(_Z35gpu_square_update_kernel_transposedPdS_S_i)
        /*00b0*/ 	.word	0x00000000


	//----- nvinfo : EIATTR_REGCOUNT
	.align		4
.L_29:
        /*00b4*/ 	.byte	0x04, 0x2f
        /*00b6*/ 	.short	(.L_31 - .L_30)
	.align		4
.L_30:
        /*00b8*/ 	.word	index@(_Z41gpu_square_solve_kernel_simple_transposedPdS_S_ii)
        /*00bc*/ 	.word	0x00000012


	//----- nvinfo : EIATTR_FRAME_SIZE
	.align		4
.L_31:
        /*00c0*/ 	.byte	0x04, 0x11
        /*00c2*/ 	.short	(.L_33 - .L_32)
	.align		4
.L_32:
        /*00c4*/ 	.word	index@(_Z41gpu_square_solve_kernel_simple_transposedPdS_S_ii)
        /*00c8*/ 	.word	0x00000000


	//----- nvinfo : EIATTR_MIN_STACK_SIZE
	.align		4
.L_33:
        /*00cc*/ 	.byte	0x04, 0x12
        /*00ce*/ 	.short	(.L_35 - .L_34)
	.align		4
.L_34:
        /*00d0*/ 	.word	index@(_Z41gpu_square_solve_kernel_simple_transposedPdS_S_ii)
        /*00d4*/ 	.word	0x00000000


	//----- nvinfo : EIATTR_MIN_STACK_SIZE
	.align		4
.L_35:
        /*00d8*/ 	.byte	0x04, 0x12
        /*00da*/ 	.short	(.L_37 - .L_36)
	.align		4
.L_36:
        /*00dc*/ 	.word	index@(_Z35gpu_square_update_kernel_transposedPdS_S_i)
        /*00e0*/ 	.word	0x00000000


	//----- nvinfo : EIATTR_MIN_STACK_SIZE
	.align		4
.L_37:
        /*00e4*/ 	.byte	0x04, 0x12
        /*00e6*/ 	.short	(.L_39 - .L_38)
	.align		4
.L_38:
        /*00e8*/ 	.word	index@(_Z36gpu_square_solve_kernel_optimized_shPdS_S_ii)
        /*00ec*/ 	.word	0x00000000


	//----- nvinfo : EIATTR_MIN_STACK_SIZE
	.align		4
.L_39:
        /*00f0*/ 	.byte	0x04, 0x12
        /*00f2*/ 	.short	(.L_41 - .L_40)
	.align		4
.L_40:
        /*00f4*/ 	.word	index@(_Z33gpu_square_solve_kernel_optimizedPdS_S_ii)
        /*00f8*/ 	.word	0x00000000


	//----- nvinfo : EIATTR_MIN_STACK_SIZE
	.align		4
.L_41:
        /*00fc*/ 	.byte	0x04, 0x12
        /*00fe*/ 	.short	(.L_43 - .L_42)
	.align		4
.L_42:
        /*0100*/ 	.word	index@(_Z30gpu_square_solve_kernel_simplePdS_S_ii)
        /*0104*/ 	.word	0x00000000


	//----- nvinfo : EIATTR_MIN_STACK_SIZE
	.align		4
.L_43:
        /*0108*/ 	.byte	0x04, 0x12
        /*010a*/ 	.short	(.L_45 - .L_44)
	.align		4
.L_44:
        /*010c*/ 	.word	index@(_Z24gpu_square_update_kernelPdS_S_i)
        /*0110*/ 	.word	0x00000000


	//----- nvinfo : EIATTR_MIN_STACK_SIZE
	.align		4
.L_45:
        /*0114*/ 	.byte	0x04, 0x12
        /*0116*/ 	.short	(.L_47 - .L_46)
	.align		4
.L_46:
        /*0118*/ 	.word	index@(_Z24gpu_simple_solver_kernelPdS_S_ii)
        /*011c*/ 	.word	0x00000000
.L_47:


//--------------------- .nv.compat                --------------------------
	.section	.nv.compat,"",@"SHT_CUDA_COMPAT_INFO"
	.align	4
        /*0000*/ 	.byte	0x02, 0x09, 0x00, 0x00, 0x02, 0x02, 0x01, 0x00, 0x02, 0x05, 0x05, 0x00, 0x03, 0x07, 0x01, 0x01
        /*0010*/ 	.byte	0x02, 0x03, 0x00, 0x00, 0x02, 0x06, 0x01, 0x00, 0x04, 0x0b, 0x08, 0x00, 0x01, 0x00, 0x00, 0x00
        /*0020*/ 	.byte	0x00, 0x00, 0x00, 0x00


//--------------------- .nv.info._Z41gpu_square_solve_kernel_simple_transposedPdS_S_ii --------------------------
	.section	.nv.info._Z41gpu_square_solve_kernel_simple_transposedPdS_S_ii,"",@"SHT_CUDA_INFO"
	.sectionflags	@""
	.align	4


	//----- nvinfo : EIATTR_CUDA_API_VERSION
	.align		4
        /*0000*/ 	.byte	0x04, 0x37
        /*0002*/ 	.short	(.L_49 - .L_48)
.L_48:
        /*0004*/ 	.word	0x00000082


	//----- nvinfo : EIATTR_KPARAM_INFO
	.align		4
.L_49:
        /*0008*/ 	.byte	0x04, 0x17
        /*000a*/ 	.short	(.L_51 - .L_50)
.L_50:
        /*000c*/ 	.word	0x00000000
        /*0010*/ 	.short	0x0004
        /*0012*/ 	.short	0x001c
        /*0014*/ 	.byte	0x00, 0xf0, 0x11, 0x00


	//----- nvinfo : EIATTR_KPARAM_INFO
	.align		4
.L_51:
        /*0018*/ 	.byte	0x04, 0x17
        /*001a*/ 	.short	(.L_53 - .L_52)
.L_52:
        /*001c*/ 	.word	0x00000000
        /*0020*/ 	.short	0x0003
        /*0022*/ 	.short	0x0018
        /*0024*/ 	.byte	0x00, 0xf0, 0x11, 0x00


	//----- nvinfo : EIATTR_KPARAM_INFO
	.align		4
.L_53:
        /*0028*/ 	.byte	0x04, 0x17
        /*002a*/ 	.short	(.L_55 - .L_54)
.L_54:
        /*002c*/ 	.word	0x00000000
        /*0030*/ 	.short	0x0002
        /*0032*/ 	.short	0x0010
        /*0034*/ 	.byte	0x00, 0xf5, 0x21, 0x00


	//----- nvinfo : EIATTR_KPARAM_INFO
	.align		4
.L_55:
        /*0038*/ 	.byte	0x04, 0x17
        /*003a*/ 	.short	(.L_57 - .L_56)
.L_56:
        /*003c*/ 	.word	0x00000000
        /*0040*/ 	.short	0x0001
        /*0042*/ 	.short	0x0008
        /*0044*/ 	.byte	0x00, 0xf5, 0x21, 0x00


	//----- nvinfo : EIATTR_KPARAM_INFO
	.align		4
.L_57:
        /*0048*/ 	.byte	0x04, 0x17
        /*004a*/ 	.short	(.L_59 - .L_58)
.L_58:
        /*004c*/ 	.word	0x00000000
        /*0050*/ 	.short	0x0000
        /*0052*/ 	.short	0x0000
        /*0054*/ 	.byte	0x00, 0xf5, 0x21, 0x00


	//----- nvinfo : EIATTR_SPARSE_MMA_MASK
	.align		4
.L_59:
        /*0058*/ 	.byte	0x03, 0x50
        /*005a*/ 	.short	0x0000


	//----- nvinfo : EIATTR_MAXREG_COUNT
	.align		4
        /*005c*/ 	.byte	0x03, 0x1b
        /*005e*/ 	.short	0x00ff


	//----- nvinfo : EIATTR_MERCURY_ISA_VERSION
	.align		4
        /*0060*/ 	.byte	0x03, 0x5f
        /*0062*/ 	.short	0x0101


	//----- nvinfo : EIATTR_VRC_CTA_INIT_COUNT
	.align		4
        /*0064*/ 	.byte	0x02, 0x4a
	.zero		1
	.zero		1


	//----- nvinfo : EIATTR_EXIT_INSTR_OFFSETS
	.align		4
        /*0068*/ 	.byte	0x04, 0x1c
        /*006a*/ 	.short	(.L_61 - .L_60)


	//   ....[0]....
.L_60:
        /*006c*/ 	.word	0x00000080


	//   ....[1]....
        /*0070*/ 	.word	0x000000c0


	//   ....[2]....
        /*0074*/ 	.word	0x000001e0


	//----- nvinfo : EIATTR_CBANK_PARAM_SIZE
	.align		4
.L_61:
        /*0078*/ 	.byte	0x03, 0x19
        /*007a*/ 	.short	0x0020


	//----- nvinfo : EIATTR_PARAM_CBANK
	.align		4
        /*007c*/ 	.byte	0x04, 0x0a
        /*007e*/ 	.short	(.L_63 - .L_62)
	.align		4
.L_62:
        /*0080*/ 	.word	index@(.nv.constant0._Z41gpu_square_solve_kernel_simple_transposedPdS_S_ii)
        /*0084*/ 	.short	0x0380
        /*0086*/ 	.short	0x0020


	//----- nvinfo : EIATTR_SW_WAR
	.align		4
.L_63:
        /*0088*/ 	.byte	0x04, 0x36
        /*008a*/ 	.short	(.L_65 - .L_64)
.L_64:
        /*008c*/ 	.word	0x00000008
.L_65:


//--------------------- .nv.info._Z35gpu_square_update_kernel_transposedPdS_S_i --------------------------
	.section	.nv.info._Z35gpu_square_update_kernel_transposedPdS_S_i,"",@"SHT_CUDA_INFO"
	.sectionflags	@""
	.align	4


	//----- nvinfo : EIATTR_CUDA_API_VERSION
	.align		4
        /*0000*/ 	.byte	0x04, 0x37
        /*0002*/ 	.short	(.L_67 - .L_66)
.L_66:
        /*0004*/ 	.word	0x00000082


	//----- nvinfo : EIATTR_KPARAM_INFO
	.align		4
.L_67:
        /*0008*/ 	.byte	0x04, 0x17
        /*000a*/ 	.short	(.L_69 - .L_68)
.L_68:
        /*000c*/ 	.word	0x00000000
        /*0010*/ 	.short	0x0003
        /*0012*/ 	.short	0x0018
        /*0014*/ 	.byte	0x00, 0xf0, 0x11, 0x00


	//----- nvinfo : EIATTR_KPARAM_INFO
	.align		4
.L_69:
        /*0018*/ 	.byte	0x04, 0x17
        /*001a*/ 	.short	(.L_71 - .L_70)
.L_70:
        /*001c*/ 	.word	0x00000000
        /*0020*/ 	.short	0x0002
        /*0022*/ 	.short	0x0010
        /*0024*/ 	.byte	0x00, 0xf5, 0x21, 0x00


	//----- nvinfo : EIATTR_KPARAM_INFO
	.align		4
.L_71:
        /*0028*/ 	.byte	0x04, 0x17
        /*002a*/ 	.short	(.L_73 - .L_72)
.L_72:
        /*002c*/ 	.word	0x00000000
        /*0030*/ 	.short	0x0001
        /*0032*/ 	.short	0x0008
        /*0034*/ 	.byte	0x00, 0xf5, 0x21, 0x00


	//----- nvinfo : EIATTR_KPARAM_INFO
	.align		4
.L_73:
        /*0038*/ 	.byte	0x04, 0x17
        /*003a*/ 	.short	(.L_75 - .L_74)
.L_74:
        /*003c*/ 	.word	0x00000000
        /*0040*/ 	.short	0x0000
        /*0042*/ 	.short	0x0000
        /*0044*/ 	.byte	0x00, 0xf5, 0x21, 0x00


	//----- nvinfo : EIATTR_SPARSE_MMA_MASK
	.align		4
.L_75:
        /*0048*/ 	.byte	0x03, 0x50
        /*004a*/ 	.short	0x0000


	//----- nvinfo : EIATTR_MAXREG_COUNT
	.align		4
        /*004c*/ 	.byte	0x03, 0x1b
        /*004e*/ 	.short	0x00ff


	//----- nvinfo : EIATTR_MERCURY_ISA_VERSION
	.align		4
        /*0050*/ 	.byte	0x03, 0x5f
        /*0052*/ 	.short	0x0101


	//----- nvinfo : EIATTR_VRC_CTA_INIT_COUNT
	.align		4
        /*0054*/ 	.byte	0x02, 0x4a
	.zero		1
	.zero		1


	//----- nvinfo : EIATTR_EXIT_INSTR_OFFSETS
	.align		4
        /*0058*/ 	.byte	0x04, 0x1c
        /*005a*/ 	.short	(.L_77 - .L_76)


	//   ....[0]....
.L_76:
        /*005c*/ 	.word	0x000006a0


	//   ....[1]....
        /*0060*/ 	.word	0x000006d0


	//   ....[2]....
        /*0064*/ 	.word	0x00001190


	//----- nvinfo : EIATTR_CRS_STACK_SIZE
	.align		4
.L_77:
        /*0068*/ 	.byte	0x04, 0x1e
        /*006a*/ 	.short	(.L_79 - .L_78)
.L_78:
        /*006c*/ 	.word	0x00000000


	//----- nvinfo : EIATTR_CBANK_PARAM_SIZE
	.align		4
.L_79:
        /*0070*/ 	.byte	0x03, 0x19
        /*0072*/ 	.short	0x001c


	//----- nvinfo : EIATTR_PARAM_CBANK
	.align		4
        /*0074*/ 	.byte	0x04, 0x0a
        /*0076*/ 	.short	(.L_81 - .L_80)
	.align		4
.L_80:
        /*0078*/ 	.word	index@(.nv.constant0._Z35gpu_square_update_kernel_transposedPdS_S_i)
        /*007c*/ 	.short	0x0380
        /*007e*/ 	.short	0x001c


	//----- nvinfo : EIATTR_SW_WAR
	.align		4
.L_81:
        /*0080*/ 	.byte	0x04, 0x36
        /*0082*/ 	.short	(.L_83 - .L_82)
.L_82:
        /*0084*/ 	.word	0x00000008
.L_83:


//--------------------- .nv.info._Z36gpu_square_solve_kernel_optimized_shPdS_S_ii --------------------------
	.section	.nv.info._Z36gpu_square_solve_kernel_optimized_shPdS_S_ii,"",@"SHT_CUDA_INFO"
	.sectionflags	@""
	.align	4


	//----- nvinfo : EIATTR_CUDA_API_VERSION
	.align		4
        /*0000*/ 	.byte	0x04, 0x37
        /*0002*/ 	.short	(.L_85 - .L_84)
.L_84:
        /*0004*/ 	.word	0x00000082


	//----- nvinfo : EIATTR_KPARAM_INFO
	.align		4
.L_85:
        /*0008*/ 	.byte	0x04, 0x17
        /*000a*/ 	.short	(.L_87 - .L_86)
.L_86:
        /*000c*/ 	.word	0x00000000
        /*0010*/ 	.short	0x0004
        /*0012*/ 	.short	0x001c
        /*0014*/ 	.byte	0x00, 0xf0, 0x11, 0x00


	//----- nvinfo : EIATTR_KPARAM_INFO
	.align		4
.L_87:
        /*0018*/ 	.byte	0x04, 0x17
        /*001a*/ 	.short	(.L_89 - .L_88)
.L_88:
        /*001c*/ 	.word	0x00000000
        /*0020*/ 	.short	0x0003
        /*0022*/ 	.short	0x0018
        /*0024*/ 	.byte	0x00, 0xf0, 0x11, 0x00


	//----- nvinfo : EIATTR_KPARAM_INFO
	.align		4
.L_89:
        /*0028*/ 	.byte	0x04, 0x17
        /*002a*/ 	.short	(.L_91 - .L_90)
.L_90:
        /*002c*/ 	.word	0x00000000
        /*0030*/ 	.short	0x0002
        /*0032*/ 	.short	0x0010
        /*0034*/ 	.byte	0x00, 0xf5, 0x21, 0x00


	//----- nvinfo : EIATTR_KPARAM_INFO
	.align		4
.L_91:
        /*0038*/ 	.byte	0x04, 0x17
        /*003a*/ 	.short	(.L_93 - .L_92)
.L_92:
        /*003c*/ 	.word	0x00000000
        /*0040*/ 	.short	0x0001
        /*0042*/ 	.short	0x0008
        /*0044*/ 	.byte	0x00, 0xf5, 0x21, 0x00


	//----- nvinfo : EIATTR_KPARAM_INFO
	.align		4
.L_93:
        /*0048*/ 	.byte	0x04, 0x17
        /*004a*/ 	.short	(.L_95 - .L_94)
.L_94:
        /*004c*/ 	.word	0x00000000
        /*0050*/ 	.short	0x0000
        /*0052*/ 	.short	0x0000
        /*0054*/ 	.byte	0x00, 0xf5, 0x21, 0x00


	//----- nvinfo : EIATTR_SPARSE_MMA_MASK
	.align		4
.L_95:
        /*0058*/ 	.byte	0x03, 0x50
        /*005a*/ 	.short	0x0000


	//----- nvinfo : EIATTR_MAXREG_COUNT
	.align		4
        /*005c*/ 	.byte	0x03, 0x1b
        /*005e*/ 	.short	0x00ff


	//----- nvinfo : EIATTR_NUM_BARRIERS
	.align		4
        /*0060*/ 	.byte	0x02, 0x4c
        /*0062*/ 	.byte	0x01
	.zero		1


	//----- nvinfo : EIATTR_MERCURY_ISA_VERSION
	.align		4
        /*0064*/ 	.byte	0x03, 0x5f
        /*0066*/ 	.short	0x0101


	//----- nvinfo : EIATTR_VRC_CTA_INIT_COUNT
	.align		4
        /*0068*/ 	.byte	0x02, 0x4a
	.zero		1
	.zero		1


	//----- nvinfo : EIATTR_EXIT_INSTR_OFFSETS
	.align		4
        /*006c*/ 	.byte	0x04, 0x1c
        /*006e*/ 	.short	(.L_97 - .L_96)


	//   ....[0]....
.L_96:
        /*0070*/ 	.word	0x00000270


	//   ....[1]....
        /*0074*/ 	.word	0x000003e0


	//   ....[2]....
        /*0078*/ 	.word	0x00000410


	//   ....[3]....
        /*007c*/ 	.word	0x00000c40


	//   ....[4]....
        /*0080*/ 	.word	0x00000c60


	//   ....[5]....
        /*0084*/ 	.word	0x000013d0


	//----- nvinfo : EIATTR_CRS_STACK_SIZE
	.align		4
.L_97:
        /*0088*/ 	.byte	0x04, 0x1e
        /*008a*/ 	.short	(.L_99 - .L_98)
.L_98:
        /*008c*/ 	.word	0x00000000


	//----- nvinfo : EIATTR_CBANK_PARAM_SIZE
	.align		4
.L_99:
        /*0090*/ 	.byte	0x03, 0x19
        /*0092*/ 	.short	0x0020


	//----- nvinfo : EIATTR_PARAM_CBANK
	.align		4
        /*0094*/ 	.byte	0x04, 0x0a
        /*0096*/ 	.short	(.L_101 - .L_100)
	.align		4
.L_100:
        /*0098*/ 	.word	index@(.nv.constant0._Z36gpu_square_solve_kernel_optimized_shPdS_S_ii)
        /*009c*/ 	.short	0x0380
        /*009e*/ 	.short	0x0020


	//----- nvinfo : EIATTR_SW_WAR
	.align		4
.L_101:
        /*00a0*/ 	.byte	0x04, 0x36
        /*00a2*/ 	.short	(.L_103 - .L_102)
.L_102:
        /*00a4*/ 	.word	0x00000008
.L_103:


//--------------------- .nv.info._Z33gpu_square_solve_kernel_optimizedPdS_S_ii --------------------------
	.section	.nv.info._Z33gpu_square_solve_kernel_optimizedPdS_S_ii,"",@"SHT_CUDA_INFO"
	.sectionflags	@""
	.align	4


	//----- nvinfo : EIATTR_CUDA_API_VERSION
	.align		4
        /*0000*/ 	.byte	0x04, 0x37
        /*0002*/ 	.short	(.L_105 - .L_104)
.L_104:
        /*0004*/ 	.word	0x00000082


	//----- nvinfo : EIATTR_KPARAM_INFO
	.align		4
.L_105:
        /*0008*/ 	.byte	0x04, 0x17
        /*000a*/ 	.short	(.L_107 - .L_106)
.L_106:
        /*000c*/ 	.word	0x00000000
        /*0010*/ 	.short	0x0004
        /*0012*/ 	.short	0x001c
        /*0014*/ 	.byte	0x00, 0xf0, 0x11, 0x00


	//----- nvinfo : EIATTR_KPARAM_INFO
	.align		4
.L_107:
        /*0018*/ 	.byte	0x04, 0x17
        /*001a*/ 	.short	(.L_109 - .L_108)
.L_108:
        /*001c*/ 	.word	0x00000000
        /*0020*/ 	.short	0x0003
        /*0022*/ 	.short	0x0018
        /*0024*/ 	.byte	0x00, 0xf0, 0x11, 0x00


	//----- nvinfo : EIATTR_KPARAM_INFO
	.align		4
.L_109:
        /*0028*/ 	.byte	0x04, 0x17
        /*002a*/ 	.short	(.L_111 - .L_110)
.L_110:
        /*002c*/ 	.word	0x00000000
        /*0030*/ 	.short	0x0002
        /*0032*/ 	.short	0x0010
        /*0034*/ 	.byte	0x00, 0xf5, 0x21, 0x00


	//----- nvinfo : EIATTR_KPARAM_INFO
	.align		4
.L_111:
        /*0038*/ 	.byte	0x04, 0x17
        /*003a*/ 	.short	(.L_113 - .L_112)
.L_112:
        /*003c*/ 	.word	0x00000000
        /*0040*/ 	.short	0x0001
        /*0042*/ 	.short	0x0008
        /*0044*/ 	.byte	0x00, 0xf5, 0x21, 0x00


	//----- nvinfo : EIATTR_KPARAM_INFO
	.align		4
.L_113:
        /*0048*/ 	.byte	0x04, 0x17
        /*004a*/ 	.short	(.L_115 - .L_114)
.L_114:
        /*004c*/ 	.word	0x00000000
        /*0050*/ 	.short	0x0000
        /*0052*/ 	.short	0x0000
        /*0054*/ 	.byte	0x00, 0xf5, 0x21, 0x00


	//----- nvinfo : EIATTR_SPARSE_MMA_MASK
	.align		4
.L_115:
        /*0058*/ 	.byte	0x03, 0x50
        /*005a*/ 	.short	0x0000


	//----- nvinfo : EIATTR_MAXREG_COUNT
	.align		4
        /*005c*/ 	.byte	0x03, 0x1b
        /*005e*/ 	.short	0x00ff


	//----- nvinfo : EIATTR_MERCURY_ISA_VERSION
	.align		4
        /*0060*/ 	.byte	0x03, 0x5f
        /*0062*/ 	.short	0x0101


	//----- nvinfo : EIATTR_VRC_CTA_INIT_COUNT
	.align		4
        /*0064*/ 	.byte	0x02, 0x4a
	.zero		1
	.zero		1


	//----- nvinfo : EIATTR_EXIT_INSTR_OFFSETS
	.align		4
        /*0068*/ 	.byte	0x04, 0x1c
        /*006a*/ 	.short	(.L_117 - .L_116)


	//   ....[0]....
.L_116:
        /*006c*/ 	.word	0x00000240


	//   ....[1]....
        /*0070*/ 	.word	0x000003c0


	//   ....[2]....
        /*0074*/ 	.word	0x000003f0


	//   ....[3]....
        /*0078*/ 	.word	0x00000c00


	//   ....[4]....
        /*007c*/ 	.word	0x00001540


	//----- nvinfo : EIATTR_CRS_STACK_SIZE
	.align		4
.L_117:
        /*0080*/ 	.byte	0x04, 0x1e
        /*0082*/ 	.short	(.L_119 - .L_118)
.L_118:
        /*0084*/ 	.word	0x00000000


	//----- nvinfo : EIATTR_CBANK_PARAM_SIZE
	.align		4
.L_119:
        /*0088*/ 	.byte	0x03, 0x19
        /*008a*/ 	.short	0x0020


	//----- nvinfo : EIATTR_PARAM_CBANK
	.align		4
        /*008c*/ 	.byte	0x04, 0x0a
        /*008e*/ 	.short	(.L_121 - .L_120)
	.align		4
.L_120:
        /*0090*/ 	.word	index@(.nv.constant0._Z33gpu_square_solve_kernel_optimizedPdS_S_ii)
        /*0094*/ 	.short	0x0380
        /*0096*/ 	.short	0x0020


	//----- nvinfo : EIATTR_SW_WAR
	.align		4
.L_121:
        /*0098*/ 	.byte	0x04, 0x36
        /*009a*/ 	.short	(.L_123 - .L_122)
.L_122:
        /*009c*/ 	.word	0x00000008
.L_123:


//--------------------- .nv.info._Z30gpu_square_solve_kernel_simplePdS_S_ii --------------------------
	.section	.nv.info._Z30gpu_square_solve_kernel_simplePdS_S_ii,"",@"SHT_CUDA_INFO"
	.sectionflags	@""
	.align	4


	//----- nvinfo : EIATTR_CUDA_API_VERSION
	.align		4
        /*0000*/ 	.byte	0x04, 0x37
        /*0002*/ 	.short	(.L_125 - .L_124)
.L_124:
        /*0004*/ 	.word	0x00000082


	//----- nvinfo : EIATTR_KPARAM_INFO
	.align		4
.L_125:
        /*0008*/ 	.byte	0x04, 0x17
        /*000a*/ 	.short	(.L_127 - .L_126)
.L_126:
        /*000c*/ 	.word	0x00000000
        /*0010*/ 	.short	0x0004
        /*0012*/ 	.short	0x001c
        /*0014*/ 	.byte	0x00, 0xf0, 0x11, 0x00


	//----- nvinfo : EIATTR_KPARAM_INFO
	.align		4
.L_127:
        /*0018*/ 	.byte	0x04, 0x17
        /*001a*/ 	.short	(.L_129 - .L_128)
.L_128:
        /*001c*/ 	.word	0x00000000
        /*0020*/ 	.short	0x0003
        /*0022*/ 	.short	0x0018
        /*0024*/ 	.byte	0x00, 0xf0, 0x11, 0x00


	//----- nvinfo : EIATTR_KPARAM_INFO
	.align		4
.L_129:
        /*0028*/ 	.byte	0x04, 0x17
        /*002a*/ 	.short	(.L_131 - .L_130)
.L_130:
        /*002c*/ 	.word	0x00000000
        /*0030*/ 	.short	0x0002
        /*0032*/ 	.short	0x0010
        /*0034*/ 	.byte	0x00, 0xf5, 0x21, 0x00


	//----- nvinfo : EIATTR_KPARAM_INFO
	.align		4
.L_131:
        /*0038*/ 	.byte	0x04, 0x17
        /*003a*/ 	.short	(.L_133 - .L_132)
.L_132:
        /*003c*/ 	.word	0x00000000
        /*0040*/ 	.short	0x0001
        /*0042*/ 	.short	0x0008
        /*0044*/ 	.byte	0x00, 0xf5, 0x21, 0x00


	//----- nvinfo : EIATTR_KPARAM_INFO
	.align		4
.L_133:
        /*0048*/ 	.byte	0x04, 0x17
        /*004a*/ 	.short	(.L_135 - .L_134)
.L_134:
        /*004c*/ 	.word	0x00000000
        /*0050*/ 	.short	0x0000
        /*0052*/ 	.short	0x0000
        /*0054*/ 	.byte	0x00, 0xf5, 0x21, 0x00


	//----- nvinfo : EIATTR_SPARSE_MMA_MASK
	.align		4
.L_135:
        /*0058*/ 	.byte	0x03, 0x50
        /*005a*/ 	.short	0x0000


	//----- nvinfo : EIATTR_MAXREG_COUNT
	.align		4
        /*005c*/ 	.byte	0x03, 0x1b
        /*005e*/ 	.short	0x00ff


	//----- nvinfo : EIATTR_MERCURY_ISA_VERSION
	.align		4
        /*0060*/ 	.byte	0x03, 0x5f
        /*0062*/ 	.short	0x0101


	//----- nvinfo : EIATTR_VRC_CTA_INIT_COUNT
	.align		4
        /*0064*/ 	.byte	0x02, 0x4a
	.zero		1
	.zero		1


	//----- nvinfo : EIATTR_EXIT_INSTR_OFFSETS
	.align		4
        /*0068*/ 	.byte	0x04, 0x1c
        /*006a*/ 	.short	(.L_137 - .L_136)


	//   ....[0]....
.L_136:
        /*006c*/ 	.word	0x00000080


	//   ....[1]....
        /*0070*/ 	.word	0x000000c0


	//   ....[2]....
        /*0074*/ 	.word	0x000001d0


	//----- nvinfo : EIATTR_CBANK_PARAM_SIZE
	.align		4
.L_137:
        /*0078*/ 	.byte	0x03, 0x19
        /*007a*/ 	.short	0x0020


	//----- nvinfo : EIATTR_PARAM_CBANK
	.align		4
        /*007c*/ 	.byte	0x04, 0x0a
        /*007e*/ 	.short	(.L_139 - .L_138)
	.align		4
.L_138:
        /*0080*/ 	.word	index@(.nv.constant0._Z30gpu_square_solve_kernel_simplePdS_S_ii)
        /*0084*/ 	.short	0x0380
        /*0086*/ 	.short	0x0020


	//----- nvinfo : EIATTR_SW_WAR
	.align		4
.L_139:
        /*0088*/ 	.byte	0x04, 0x36
        /*008a*/ 	.short	(.L_141 - .L_140)
.L_140:
        /*008c*/ 	.word	0x00000008
.L_141:


//--------------------- .nv.info._Z24gpu_square_update_kernelPdS_S_i --------------------------
	.section	.nv.info._Z24gpu_square_update_kernelPdS_S_i,"",@"SHT_CUDA_INFO"
	.sectionflags	@""
	.align	4


	//----- nvinfo : EIATTR_CUDA_API_VERSION
	.align		4
        /*0000*/ 	.byte	0x04, 0x37
        /*0002*/ 	.short	(.L_143 - .L_142)
.L_142:
        /*0004*/ 	.word	0x00000082


	//----- nvinfo : EIATTR_KPARAM_INFO
	.align		4
.L_143:
        /*0008*/ 	.byte	0x04, 0x17
        /*000a*/ 	.short	(.L_145 - .L_144)
.L_144:
        /*000c*/ 	.word	0x00000000
        /*0010*/ 	.short	0x0003
        /*0012*/ 	.short	0x0018
        /*0014*/ 	.byte	0x00, 0xf0, 0x11, 0x00


	//----- nvinfo : EIATTR_KPARAM_INFO
	.align		4
.L_145:
        /*0018*/ 	.byte	0x04, 0x17
        /*001a*/ 	.short	(.L_147 - .L_146)
.L_146:
        /*001c*/ 	.word	0x00000000
        /*0020*/ 	.short	0x0002
        /*0022*/ 	.short	0x0010
        /*0024*/ 	.byte	0x00, 0xf5, 0x21, 0x00


	//----- nvinfo : EIATTR_KPARAM_INFO
	.align		4
.L_147:
        /*0028*/ 	.byte	0x04, 0x17
        /*002a*/ 	.short	(.L_149 - .L_148)
.L_148:
        /*002c*/ 	.word	0x00000000
        /*0030*/ 	.short	0x0001
        /*0032*/ 	.short	0x0008
        /*0034*/ 	.byte	0x00, 0xf5, 0x21, 0x00


	//----- nvinfo : EIATTR_KPARAM_INFO
	.align		4
.L_149:
        /*0038*/ 	.byte	0x04, 0x17
        /*003a*/ 	.short	(.L_151 - .L_150)
.L_150:
        /*003c*/ 	.word	0x00000000
        /*0040*/ 	.short	0x0000
        /*0042*/ 	.short	0x0000
        /*0044*/ 	.byte	0x00, 0xf5, 0x21, 0x00


	//----- nvinfo : EIATTR_SPARSE_MMA_MASK
	.align		4
.L_151:
        /*0048*/ 	.byte	0x03, 0x50
        /*004a*/ 	.short	0x0000


	//----- nvinfo : EIATTR_MAXREG_COUNT
	.align		4
        /*004c*/ 	.byte	0x03, 0x1b
        /*004e*/ 	.short	0x00ff


	//----- nvinfo : EIATTR_MERCURY_ISA_VERSION
	.align		4
        /*0050*/ 	.byte	0x03, 0x5f
        /*0052*/ 	.short	0x0101


	//----- nvinfo : EIATTR_VRC_CTA_INIT_COUNT
	.align		4
        /*0054*/ 	.byte	0x02, 0x4a
	.zero		1
	.zero		1


	//----- nvinfo : EIATTR_EXIT_INSTR_OFFSETS
	.align		4
        /*0058*/ 	.byte	0x04, 0x1c
        /*005a*/ 	.short	(.L_153 - .L_152)


	//   ....[0]....
.L_152:
        /*005c*/ 	.word	0x000005f0


	//   ....[1]....
        /*0060*/ 	.word	0x00000620


	//   ....[2]....
        /*0064*/ 	.word	0x00000f60


	//----- nvinfo : EIATTR_CRS_STACK_SIZE
	.align		4
.L_153:
        /*0068*/ 	.byte	0x04, 0x1e
        /*006a*/ 	.short	(.L_155 - .L_154)
.L_154:
        /*006c*/ 	.word	0x00000000


	//----- nvinfo : EIATTR_CBANK_PARAM_SIZE
	.align		4
.L_155:
        /*0070*/ 	.byte	0x03, 0x19
        /*0072*/ 	.short	0x001c


	//----- nvinfo : EIATTR_PARAM_CBANK
	.align		4
        /*0074*/ 	.byte	0x04, 0x0a
        /*0076*/ 	.short	(.L_157 - .L_156)
	.align		4
.L_156:
        /*0078*/ 	.word	index@(.nv.constant0._Z24gpu_square_update_kernelPdS_S_i)
        /*007c*/ 	.short	0x0380
        /*007e*/ 	.short	0x001c


	//----- nvinfo : EIATTR_SW_WAR
	.align		4
.L_157:
        /*0080*/ 	.byte	0x04, 0x36
        /*0082*/ 	.short	(.L_159 - .L_158)
.L_158:
        /*0084*/ 	.word	0x00000008
.L_159:


//--------------------- .nv.info._Z24gpu_simple_solver_kernelPdS_S_ii --------------------------
	.section	.nv.info._Z24gpu_simple_solver_kernelPdS_S_ii,"",@"SHT_CUDA_INFO"
	.sectionflags	@""
	.align	4


	//----- nvinfo : EIATTR_CUDA_API_VERSION
	.align		4
        /*0000*/ 	.byte	0x04, 0x37
        /*0002*/ 	.short	(.L_161 - .L_160)
.L_160:
        /*0004*/ 	.word	0x00000082


	//----- nvinfo : EIATTR_KPARAM_INFO
	.align		4
.L_161:
        /*0008*/ 	.byte	0x04, 0x17
        /*000a*/ 	.short	(.L_163 - .L_162)
.L_162:
        /*000c*/ 	.word	0x00000000
        /*0010*/ 	.short	0x0004
        /*0012*/ 	.short	0x001c
        /*0014*/ 	.byte	0x00, 0xf0, 0x11, 0x00


	//----- nvinfo : EIATTR_KPARAM_INFO
	.align		4
.L_163:
        /*0018*/ 	.byte	0x04, 0x17
        /*001a*/ 	.short	(.L_165 - .L_164)
.L_164:
        /*001c*/ 	.word	0x00000000
        /*0020*/ 	.short	0x0003
        /*0022*/ 	.short	0x0018
        /*0024*/ 	.byte	0x00, 0xf0, 0x11, 0x00


	//----- nvinfo : EIATTR_KPARAM_INFO
	.align		4
.L_165:
        /*0028*/ 	.byte	0x04, 0x17
        /*002a*/ 	.short	(.L_167 - .L_166)
.L_166:
        /*002c*/ 	.word	0x00000000
        /*0030*/ 	.short	0x0002
        /*0032*/ 	.short	0x0010
        /*0034*/ 	.byte	0x00, 0xf5, 0x21, 0x00


	//----- nvinfo : EIATTR_KPARAM_INFO
	.align		4
.L_167:
        /*0038*/ 	.byte	0x04, 0x17
        /*003a*/ 	.short	(.L_169 - .L_168)
.L_168:
        /*003c*/ 	.word	0x00000000
        /*0040*/ 	.short	0x0001
        /*0042*/ 	.short	0x0008
        /*0044*/ 	.byte	0x00, 0xf5, 0x21, 0x00


	//----- nvinfo : EIATTR_KPARAM_INFO
	.align		4
.L_169:
        /*0048*/ 	.byte	0x04, 0x17
        /*004a*/ 	.short	(.L_171 - .L_170)
.L_170:
        /*004c*/ 	.word	0x00000000
        /*0050*/ 	.short	0x0000
        /*0052*/ 	.short	0x0000
        /*0054*/ 	.byte	0x00, 0xf5, 0x21, 0x00


	//----- nvinfo : EIATTR_SPARSE_MMA_MASK
	.align		4
.L_171:
        /*0058*/ 	.byte	0x03, 0x50
        /*005a*/ 	.short	0x0000


	//----- nvinfo : EIATTR_MAXREG_COUNT
	.align		4
        /*005c*/ 	.byte	0x03, 0x1b
        /*005e*/ 	.short	0x00ff


	//----- nvinfo : EIATTR_MERCURY_ISA_VERSION
	.align		4
        /*0060*/ 	.byte	0x03, 0x5f
        /*0062*/ 	.short	0x0101


	//----- nvinfo : EIATTR_VRC_CTA_INIT_COUNT
	.align		4
        /*0064*/ 	.byte	0x02, 0x4a
	.zero		1
	.zero		1


	//----- nvinfo : EIATTR_EXIT_INSTR_OFFSETS
	.align		4
        /*0068*/ 	.byte	0x04, 0x1c
        /*006a*/ 	.short	(.L_173 - .L_172)


	//   ....[0]....
.L_172:
        /*006c*/ 	.word	0x00000070


	//   ....[1]....
        /*0070*/ 	.word	0x000001c0


	//   ....[2]....
        /*0074*/ 	.word	0x00000380


	//----- nvinfo : EIATTR_CRS_STACK_SIZE
	.align		4
.L_173:
        /*0078*/ 	.byte	0x04, 0x1e
        /*007a*/ 	.short	(.L_175 - .L_174)
.L_174:
        /*007c*/ 	.word	0x00000000


	//----- nvinfo : EIATTR_CBANK_PARAM_SIZE
	.align		4
.L_175:
        /*0080*/ 	.byte	0x03, 0x19
        /*0082*/ 	.short	0x0020


	//----- nvinfo : EIATTR_PARAM_CBANK
	.align		4
        /*0084*/ 	.byte	0x04, 0x0a
        /*0086*/ 	.short	(.L_177 - .L_176)
	.align		4
.L_176:
        /*0088*/ 	.word	index@(.nv.constant0._Z24gpu_simple_solver_kernelPdS_S_ii)
        /*008c*/ 	.short	0x0380
        /*008e*/ 	.short	0x0020


	//----- nvinfo : EIATTR_SW_WAR
	.align		4
.L_177:
        /*0090*/ 	.byte	0x04, 0x36
        /*0092*/ 	.short	(.L_179 - .L_178)
.L_178:
        /*0094*/ 	.word	0x00000008
.L_179:


//--------------------- .nv.callgraph             --------------------------
	.section	.nv.callgraph,"",@"SHT_CUDA_CALLGRAPH"
	.align	4
	.sectionentsize	8
	.align		4
        /*0000*/ 	.word	0x00000000
	.align		4
        /*0004*/ 	.word	0xffffffff
	.align		4
        /*0008*/ 	.word	0x00000000
	.align		4
        /*000c*/ 	.word	0xfffffffe
	.align		4
        /*0010*/ 	.word	0x00000000
	.align		4
        /*0014*/ 	.word	0xfffffffd
	.align		4
        /*0018*/ 	.word	0x00000000
	.align		4
        /*001c*/ 	.word	0xfffffffc


//--------------------- .text._Z41gpu_square_solve_kernel_simple_transposedPdS_S_ii --------------------------
	.section	.text._Z41gpu_square_solve_kernel_simple_transposedPdS_S_ii,"ax",@progbits
	.align	128
        .global         _Z41gpu_square_solve_kernel_simple_transposedPdS_S_ii
        .type           _Z41gpu_square_solve_kernel_simple_transposedPdS_S_ii,@function
        .size           _Z41gpu_square_solve_kernel_simple_transposedPdS_S_ii,(.L_x_84 - _Z41gpu_square_solve_kernel_simple_transposedPdS_S_ii)
        .other          _Z41gpu_square_solve_kernel_simple_transposedPdS_S_ii,@"STO_CUDA_ENTRY STV_DEFAULT"
_Z41gpu_square_solve_kernel_simple_transposedPdS_S_ii:
.text._Z41gpu_square_solve_kernel_simple_transposedPdS_S_ii:
[----:B------:R-:W-:Y:S08]  /*0000*/  LDC R1, c[0x0][0x37c] ;  /* 0x0000df00ff017b82 */ /* 0x000ff00000000800 */
[----:B------:R-:W0:Y:S01]  /*0010*/  LDC.64 R8, c[0x0][0x398] ;  /* 0x0000e600ff087b82 */ /* 0x000e220000000a00 */
[----:B------:R-:W1:Y:S07]  /*0020*/  S2R R0, SR_TID.X ;  /* 0x0000000000007919 */ /* 0x000e6e0000002100 */
[----:B------:R-:W1:Y:S08]  /*0030*/  S2UR UR4, SR_CTAID.X ;  /* 0x00000000000479c3 */ /* 0x000e700000002500 */
[----:B------:R-:W1:Y:S01]  /*0040*/  LDC R15, c[0x0][0x360] ;  /* 0x0000d800ff0f7b82 */ /* 0x000e620000000800 */
[----:B0-----:R-:W-:-:S04]  /*0050*/  SHF.L.U32 R5, R9, 0x1, RZ ;  /* 0x0000000109057819 */ /* 0x001fc800000006ff */
[----:B------:R-:W-:Y:S01]  /*0060*/  ISETP.GE.AND P0, PT, R5, R8, PT ;  /* 0x000000080500720c */ /* 0x000fe20003f06270 */
[----:B-1----:R-:W-:-:S12]  /*0070*/  IMAD R15, R15, UR4, R0 ;  /* 0x000000040f0f7c24 */ /* 0x002fd8000f8e0200 */
[----:B------:R-:W-:Y:S05]  /*0080*/  @P0 EXIT ;  /* 0x000000000000094d */ /* 0x000fea0003800000 */
[----:B------:R-:W-:-:S04]  /*0090*/  IADD3 R0, PT, PT, R5, 0x2, RZ ;  /* 0x0000000205007810 */ /* 0x000fc80007ffe0ff */
[----:B------:R-:W-:-:S04]  /*00a0*/  ISETP.GE.AND P0, PT, R15, R0, PT ;  /* 0x000000000f00720c */ /* 0x000fc80003f06270 */
[----:B------:R-:W-:-:S13]  /*00b0*/  ISETP.GE.OR P0, PT, R15, R8, !P0 ;  /* 0x000000080f00720c */ /* 0x000fda0004706670 */
[----:B------:R-:W-:Y:S05]  /*00c0*/  @P0 EXIT ;  /* 0x000000000000094d */ /* 0x000fea0003800000 */
[----:B------:R-:W0:Y:S01]  /*00d0*/  LDC.64 R2, c[0x0][0x380] ;  /* 0x0000e000ff027b82 */ /* 0x000e220000000a00 */
[----:B------:R-:W1:Y:S01]  /*00e0*/  LDCU.64 UR4, c[0x0][0x358] ;  /* 0x00006b00ff0477ac */ /* 0x000e620008000a00 */
[----:B------:R-:W-:-:S06]  /*00f0*/  IMAD R7, R5, R8, R15 ;  /* 0x0000000805077224 */ /* 0x000fcc00078e020f */
[----:B------:R-:W2:Y:S01]  /*0100*/  LDC.64 R12, c[0x0][0x390] ;  /* 0x0000e400ff0c7b82 */ /* 0x000ea20000000a00 */
[----:B0-----:R-:W-:-:S04]  /*0110*/  IMAD.WIDE R2, R7, 0x8, R2 ;  /* 0x0000000807027825 */ /* 0x001fc800078e0202 */
[----:B------:R-:W-:Y:S02]  /*0120*/  IMAD.WIDE R8, R8, 0x8, R2 ;  /* 0x0000000808087825 */ /* 0x000fe400078e0202 */
[----:B-1----:R-:W3:Y:S02]  /*0130*/  LDG.E.64 R2, desc[UR4][R2.64] ;  /* 0x0000000402027981 */ /* 0x002ee4000c1e1b00 */
[--C-:B--2---:R-:W-:Y:S02]  /*0140*/  IMAD.WIDE R4, R5, 0x8, R12.reuse ;  /* 0x0000000805047825 */ /* 0x104fe400078e020c */
[----:B------:R-:W2:Y:S04]  /*0150*/  LDG.E.64 R8, desc[UR4][R8.64] ;  /* 0x0000000408087981 */ /* 0x000ea8000c1e1b00 */
[----:B------:R-:W2:Y:S01]  /*0160*/  LDG.E.64 R10, desc[UR4][R4.64+0x8] ;  /* 0x00000804040a7981 */ /* 0x000ea2000c1e1b00 */
[----:B------:R-:W-:-:S03]  /*0170*/  IMAD.WIDE R12, R15, 0x8, R12 ;  /* 0x000000080f0c7825 */ /* 0x000fc600078e020c */
[----:B------:R-:W3:Y:S04]  /*0180*/  LDG.E.64 R6, desc[UR4][R4.64] ;  /* 0x0000000404067981 */ /* 0x000ee8000c1e1b00 */
[----:B------:R-:W4:Y:S01]  /*0190*/  LDG.E.64 R14, desc[UR4][R12.64] ;  /* 0x000000040c0e7981 */ /* 0x000f22000c1e1b00 */
[----:B--2---:R-:W-:-:S08]  /*01a0*/  DMUL R10, R8, R10 ;  /* 0x0000000a080a7228 */ /* 0x004fd00000000000 */
[----:B---3--:R-:W-:-:S08]  /*01b0*/  DFMA R6, R2, R6, R10 ;  /* 0x000000060206722b */ /* 0x008fd0000000000a */
[----:B----4-:R-:W-:-:S07]  /*01c0*/  DADD R6, -R6, R14 ;  /* 0x0000000006067229 */ /* 0x010fce000000010e */
[----:B------:R-:W-:Y:S01]  /*01d0*/  STG.E.64 desc[UR4][R12.64], R6 ;  /* 0x000000060c007986 */ /* 0x000fe2000c101b04 */
[----:B------:R-:W-:Y:S05]  /*01e0*/  EXIT ;  /* 0x000000000000794d */ /* 0x000fea0003800000 */
.L_x_0:
[----:B------:R-:W-:-:S00]  /*01f0*/  BRA `(.L_x_0) ;  /* 0xfffffffc00fc7947 */ /* 0x000fc0000383ffff */
[----:B------:R-:W-:-:S00]  /*0200*/  NOP ;  /* 0x0000000000007918 */ /* 0x000fc00000000000 */
[----:B------:R-:W-:-:S00]  /*0210*/  NOP ;  /* 0x0000000000007918 */ /* 0x000fc00000000000 */
[----:B------:R-:W-:-:S00]  /*0220*/  NOP ;  /* 0x0000000000007918 */ /* 0x000fc00000000000 */
[----:B------:R-:W-:-:S00]  /*0230*/  NOP ;  /* 0x0000000000007918 */ /* 0x000fc00000000000 */
[----:B------:R-:W-:-:S00]  /*0240*/  NOP ;  /* 0x0000000000007918 */ /* 0x000fc00000000000 */
[----:B------:R-:W-:-:S00]  /*0250*/  NOP ;  /* 0x0000000000007918 */ /* 0x000fc00000000000 */
[----:B------:R-:W-:-:S00]  /*0260*/  NOP ;  /* 0x0000000000007918 */ /* 0x000fc00000000000 */
[----:B------:R-:W-:-:S00]  /*0270*/  NOP ;  /* 0x0000000000007918 */ /* 0x000fc00000000000 */
.L_x_84:


//--------------------- .text._Z35gpu_square_update_kernel_transposedPdS_S_i --------------------------
	.section	.text._Z35gpu_square_update_kernel_transposedPdS_S_i,"ax",@progbits
	.align	128
        .global         _Z35gpu_square_update_kernel_transposedPdS_S_i
        .type           _Z35gpu_square_update_kernel_transposedPdS_S_i,@function
        .size           _Z35gpu_square_update_kernel_transposedPdS_S_i,(.L_x_81 - _Z35gpu_square_update_kernel_transposedPdS_S_i)
        .other          _Z35gpu_square_update_kernel_transposedPdS_S_i,@"STO_CUDA_ENTRY STV_DEFAULT"
_Z35gpu_square_update_kernel_transposedPdS_S_i:
.text._Z35gpu_square_update_kernel_transposedPdS_S_i:
[----:B------:R-:W-:Y:S01]  /*0000*/  LDC R1, c[0x0][0x37c] ;  /* 0x0000df00ff017b82 */ /* 0x000fe20000000800 */
[----:B------:R-:W0:Y:S07]  /*0010*/  S2R R0, SR_TID.X ;  /* 0x0000000000007919 */ /* 0x000e2e0000002100 */
[----:B------:R-:W0:Y:S01]  /*0020*/  S2UR UR4, SR_CTAID.X ;  /* 0x00000000000479c3 */ /* 0x000e220000002500 */
[----:B------:R-:W1:Y:S01]  /*0030*/  LDCU.64 UR6, c[0x0][0x358] ;  /* 0x00006b00ff0677ac */ /* 0x000e620008000a00 */
[----:B------:R-:W-:Y:S01]  /*0040*/  BSSY.RECONVERGENT B0, `(.L_x_1) ;  /* 0x0000061000007945 */ /* 0x000fe20003800200 */
[----:B------:R-:W2:Y:S05]  /*0050*/  S2R R3, SR_TID.Y ;  /* 0x0000000000037919 */ /* 0x000eaa0000002200 */
[----:B------:R-:W0:Y:S08]  /*0060*/  LDC R5, c[0x0][0x360] ;  /* 0x0000d800ff057b82 */ /* 0x000e300000000800 */
[----:B------:R-:W2:Y:S08]  /*0070*/  S2UR UR5, SR_CTAID.Y ;  /* 0x00000000000579c3 */ /* 0x000eb00000002600 */
[----:B------:R-:W2:Y:S01]  /*0080*/  LDC R22, c[0x0][0x364] ;  /* 0x0000d900ff167b82 */ /* 0x000ea20000000800 */
[----:B0-----:R-:W-:-:S05]  /*0090*/  IMAD R5, R5, UR4, R0 ;  /* 0x0000000405057c24 */ /* 0x001fca000f8e0200 */
[----:B------:R-:W-:Y:S01]  /*00a0*/  ISETP.NE.AND P0, PT, R5, RZ, PT ;  /* 0x000000ff0500720c */ /* 0x000fe20003f05270 */
[----:B--2---:R-:W-:-:S04]  /*00b0*/  IMAD R22, R22, UR5, R3 ;  /* 0x0000000516167c24 */ /* 0x004fc8000f8e0203 */
[----:B------:R-:W-:-:S08]  /*00c0*/  IMAD.SHL.U32 R0, R22, 0x2, RZ ;  /* 0x0000000216007824 */ /* 0x000fd000078e00ff */
[----:B-1----:R-:W-:Y:S05]  /*00d0*/  @P0 BRA `(.L_x_2) ;  /* 0x00000004005c0947 */ /* 0x002fea0003800000 */
[----:B------:R-:W0:Y:S01]  /*00e0*/  LDCU UR4, c[0x0][0x398] ;  /* 0x00007300ff0477ac */ /* 0x000e220008000800 */
[----:B------:R-:W1:Y:S08]  /*00f0*/  LDC.64 R16, c[0x0][0x380] ;  /* 0x0000e000ff107b82 */ /* 0x000e700000000a00 */
[----:B------:R-:W2:Y:S01]  /*0100*/  LDC.64 R18, c[0x0][0x390] ;  /* 0x0000e400ff127b82 */ /* 0x000ea20000000a00 */
[C---:B0-----:R-:W-:Y:S01]  /*0110*/  IMAD R23, R0.reuse, UR4, RZ ;  /* 0x0000000400177c24 */ /* 0x041fe2000f8e02ff */
[----:B------:R-:W0:Y:S03]  /*0120*/  LDCU.64 UR4, c[0x0][0x380] ;  /* 0x00007000ff0477ac */ /* 0x000e260008000a00 */
[----:B------:R-:W-:-:S04]  /*0130*/  IMAD.IADD R3, R0, 0x1, R23 ;  /* 0x0000000100037824 */ /* 0x000fc800078e0217 */
[----:B-1----:R-:W-:-:S05]  /*0140*/  IMAD.WIDE R16, R3, 0x8, R16 ;  /* 0x0000000803107825 */ /* 0x002fca00078e0210 */
[----:B------:R-:W3:Y:S01]  /*0150*/  LDG.E.64 R12, desc[UR6][R16.64] ;  /* 0x00000006100c7981 */ /* 0x000ee2000c1e1b00 */
[----:B------:R-:W-:-:S04]  /*0160*/  IADD3 R2, P0, PT, R0, R23, RZ ;  /* 0x0000001700027210 */ /* 0x000fc80007f1e0ff */
[----:B------:R-:W-:Y:S02]  /*0170*/  LEA.HI.X.SX32 R3, R23, RZ, 0x1, P0 ;  /* 0x000000ff17037211 */ /* 0x000fe400000f0eff */
[----:B0-----:R-:W-:-:S04]  /*0180*/  LEA R10, P0, R2, UR4, 0x3 ;  /* 0x00000004020a7c11 */ /* 0x001fc8000f8018ff */
[----:B------:R-:W-:-:S06]  /*0190*/  LEA.HI.X R11, R2, UR5, R3, 0x3, P0 ;  /* 0x00000005020b7c11 */ /* 0x000fcc00080f1c03 */
[----:B------:R-:W4:Y:S01]  /*01a0*/  LDG.E.64 R10, desc[UR6][R10.64+0x8] ;  /* 0x000008060a0a7981 */ /* 0x000f22000c1e1b00 */
[----:B--2---:R-:W-:-:S05]  /*01b0*/  IMAD.WIDE.U32 R18, R0, 0x8, R18 ;  /* 0x0000000800127825 */ /* 0x004fca00078e0012 */
[----:B------:R0:W5:Y:S01]  /*01c0*/  LDG.E.64 R20, desc[UR6][R18.64+0x8] ;  /* 0x0000080612147981 */ /* 0x000162000c1e1b00 */
[----:B------:R-:W-:Y:S01]  /*01d0*/  IMAD.MOV.U32 R2, RZ, RZ, 0x1 ;  /* 0x00000001ff027424 */ /* 0x000fe200078e00ff */
[----:B------:R-:W-:Y:S01]  /*01e0*/  BSSY.RECONVERGENT B1, `(.L_x_3) ;  /* 0x0000011000017945 */ /* 0x000fe20003800200 */
[----:B---3--:R-:W1:Y:S04]  /*01f0*/  MUFU.RCP64H R3, R13 ;  /* 0x0000000d00037308 */ /* 0x008e680000001800 */
[----:B-1----:R-:W-:Y:S01]  /*0200*/  DFMA R6, -R12, R2, 1 ;  /* 0x3ff000000c06742b */ /* 0x002fe20000000102 */
[----:B----4-:R-:W-:-:S07]  /*0210*/  FSETP.GEU.AND P1, PT, |R11|, 6.5827683646048100446e-37, PT ;  /* 0x036000000b00780b */ /* 0x010fce0003f2e200 */
[----:B------:R-:W-:-:S08]  /*0220*/  DFMA R6, R6, R6, R6 ;  /* 0x000000060606722b */ /* 0x000fd00000000006 */
[----:B------:R-:W-:-:S08]  /*0230*/  DFMA R6, R2, R6, R2 ;  /* 0x000000060206722b */ /* 0x000fd00000000002 */
[----:B------:R-:W-:-:S08]  /*0240*/  DFMA R2, -R12, R6, 1 ;  /* 0x3ff000000c02742b */ /* 0x000fd00000000106 */
[----:B------:R-:W-:-:S08]  /*0250*/  DFMA R2, R6, R2, R6 ;  /* 0x000000020602722b */ /* 0x000fd00000000006 */
[----:B------:R-:W-:-:S08]  /*0260*/  DMUL R34, R10, R2 ;  /* 0x000000020a227228 */ /* 0x000fd00000000000 */
[----:B------:R-:W-:-:S08]  /*0270*/  DFMA R6, -R12, R34, R10 ;  /* 0x000000220c06722b */ /* 0x000fd0000000010a */
[----:B------:R-:W-:-:S10]  /*0280*/  DFMA R34, R2, R6, R34 ;  /* 0x000000060222722b */ /* 0x000fd40000000022 */
[----:B------:R-:W-:-:S05]  /*0290*/  FFMA R2, RZ, R13, R35 ;  /* 0x0000000dff027223 */ /* 0x000fca0000000023 */
[----:B------:R-:W-:-:S13]  /*02a0*/  FSETP.GT.AND P0, PT, |R2|, 1.469367938527859385e-39, PT ;  /* 0x001000000200780b */ /* 0x000fda0003f04200 */
[----:B0-----:R-:W-:Y:S05]  /*02b0*/  @P0 BRA P1, `(.L_x_4) ;  /* 0x00000000000c0947 */ /* 0x001fea0000800000 */
[----:B------:R-:W-:-:S07]  /*02c0*/  MOV R2, 0x2e0 ;  /* 0x000002e000027802 */ /* 0x000fce0000000f00 */
[----:B-----5:R-:W-:Y:S05]  /*02d0*/  CALL.REL.NOINC `($__internal_0_$__cuda_sm20_div_rn_f64_full) ;  /* 0x0000000c00b07944 */ /* 0x020fea0003c00000 */
[----:B------:R-:W-:-:S07]  /*02e0*/  IMAD.MOV.U32 R34, RZ, RZ, R4 ;  /* 0x000000ffff227224 */ /* 0x000fce00078e0004 */
.L_x_4:
[----:B------:R-:W-:Y:S05]  /*02f0*/  BSYNC.RECONVERGENT B1 ;  /* 0x0000000000017941 */ /* 0x000fea0003800200 */
.L_x_3:
[----:B------:R-:W0:Y:S01]  /*0300*/  LDCU UR4, c[0x0][0x398] ;  /* 0x00007300ff0477ac */ /* 0x000e220008000800 */
[----:B------:R-:W2:Y:S01]  /*0310*/  LDG.E.64 R24, desc[UR6][R18.64] ;  /* 0x0000000612187981 */ /* 0x000ea2000c1e1b00 */
[----:B------:R-:W1:Y:S01]  /*0320*/  LDCU.64 UR8, c[0x0][0x380] ;  /* 0x00007000ff0877ac */ /* 0x000e620008000a00 */
[----:B0-----:R-:W-:-:S05]  /*0330*/  VIADD R23, R23, UR4 ;  /* 0x0000000417177c36 */ /* 0x001fca0008000000 */
[----:B------:R-:W-:-:S04]  /*0340*/  IADD3 R2, P0, PT, R0, R23, RZ ;  /* 0x0000001700027210 */ /* 0x000fc80007f1e0ff */
[----:B------:R-:W-:Y:S02]  /*0350*/  LEA.HI.X.SX32 R23, R23, RZ, 0x1, P0 ;  /* 0x000000ff17177211 */ /* 0x000fe400000f0eff */
[----:B-1----:R-:W-:-:S04]  /*0360*/  LEA R12, P0, R2, UR8, 0x3 ;  /* 0x00000008020c7c11 */ /* 0x002fc8000f8018ff */
[----:B------:R-:W-:-:S06]  /*0370*/  LEA.HI.X R13, R2, UR9, R23, 0x3, P0 ;  /* 0x00000009020d7c11 */ /* 0x000fcc00080f1c17 */
[----:B------:R-:W3:Y:S01]  /*0380*/  LDG.E.64 R12, desc[UR6][R12.64+0x8] ;  /* 0x000008060c0c7981 */ /* 0x000ee2000c1e1b00 */
[----:B------:R-:W-:Y:S01]  /*0390*/  IMAD.MOV.U32 R2, RZ, RZ, 0x1 ;  /* 0x00000001ff027424 */ /* 0x000fe200078e00ff */
[----:B------:R-:W-:Y:S01]  /*03a0*/  BSSY.RECONVERGENT B1, `(.L_x_5) ;  /* 0x0000012000017945 */ /* 0x000fe20003800200 */
[----:B---3--:R-:W0:Y:S04]  /*03b0*/  MUFU.RCP64H R3, R13 ;  /* 0x0000000d00037308 */ /* 0x008e280000001800 */
[----:B0-----:R-:W-:-:S08]  /*03c0*/  DFMA R6, -R12, R2, 1 ;  /* 0x3ff000000c06742b */ /* 0x001fd00000000102 */
[----:B------:R-:W-:-:S08]  /*03d0*/  DFMA R6, R6, R6, R6 ;  /* 0x000000060606722b */ /* 0x000fd00000000006 */
[----:B------:R-:W-:-:S08]  /*03e0*/  DFMA R6, R2, R6, R2 ;  /* 0x000000060206722b */ /* 0x000fd00000000002 */
[----:B------:R-:W-:Y:S02]  /*03f0*/  DFMA R2, -R12, R6, 1 ;  /* 0x3ff000000c02742b */ /* 0x000fe40000000106 */
[----:B--2--5:R-:W-:-:S06]  /*0400*/  DFMA R10, R24, -R34, R20 ;  /* 0x80000022180a722b */ /* 0x024fcc0000000014 */
[----:B------:R-:W-:-:S08]  /*0410*/  DFMA R2, R6, R2, R6 ;  /* 0x000000020602722b */ /* 0x000fd00000000006 */
[----:B------:R-:W-:-:S08]  /*0420*/  DMUL R34, R10, R2 ;  /* 0x000000020a227228 */ /* 0x000fd00000000000 */
[----:B------:R-:W-:-:S08]  /*0430*/  DFMA R6, -R12, R34, R10 ;  /* 0x000000220c06722b */ /* 0x000fd0000000010a */
[----:B------:R-:W-:Y:S01]  /*0440*/  DFMA R34, R2, R6, R34 ;  /* 0x000000060222722b */ /* 0x000fe20000000022 */
[----:B------:R-:W-:-:S09]  /*0450*/  FSETP.GEU.AND P1, PT, |R11|, 6.5827683646048100446e-37, PT ;  /* 0x036000000b00780b */ /* 0x000fd20003f2e200 */
[----:B------:R-:W-:-:S05]  /*0460*/  FFMA R2, RZ, R13, R35 ;  /* 0x0000000dff027223 */ /* 0x000fca0000000023 */
[----:B------:R-:W-:-:S13]  /*0470*/  FSETP.GT.AND P0, PT, |R2|, 1.469367938527859385e-39, PT ;  /* 0x001000000200780b */ /* 0x000fda0003f04200 */
[----:B------:R-:W-:Y:S05]  /*0480*/  @P0 BRA P1, `(.L_x_6) ;  /* 0x00000000000c0947 */ /* 0x000fea0000800000 */
[----:B------:R-:W-:-:S07]  /*0490*/  MOV R2, 0x4b0 ;  /* 0x000004b000027802 */ /* 0x000fce0000000f00 */
[----:B------:R-:W-:Y:S05]  /*04a0*/  CALL.REL.NOINC `($__internal_0_$__cuda_sm20_div_rn_f64_full) ;  /* 0x0000000c003c7944 */ /* 0x000fea0003c00000 */
[----:B------:R-:W-:-:S07]  /*04b0*/  IMAD.MOV.U32 R34, RZ, RZ, R4 ;  /* 0x000000ffff227224 */ /* 0x000fce00078e0004 */
.L_x_6:
[----:B------:R-:W-:Y:S05]  /*04c0*/  BSYNC.RECONVERGENT B1 ;  /* 0x0000000000017941 */ /* 0x000fea0003800200 */
.L_x_5:
[----:B------:R0:W-:Y:S04]  /*04d0*/  STG.E.64 desc[UR6][R18.64+0x8], R34 ;  /* 0x0000082212007986 */ /* 0x0001e8000c101b06 */
[----:B------:R-:W2:Y:S01]  /*04e0*/  LDG.E.64 R12, desc[UR6][R16.64] ;  /* 0x00000006100c7981 */ /* 0x000ea2000c1e1b00 */
[----:B------:R-:W-:Y:S01]  /*04f0*/  IMAD.MOV.U32 R2, RZ, RZ, 0x1 ;  /* 0x00000001ff027424 */ /* 0x000fe200078e00ff */
[----:B------:R-:W-:Y:S01]  /*0500*/  FSETP.GEU.AND P1, PT, |R25|, 6.5827683646048100446e-37, PT ;  /* 0x036000001900780b */ /* 0x000fe20003f2e200 */
[----:B------:R-:W-:Y:S01]  /*0510*/  BSSY.RECONVERGENT B1, `(.L_x_7) ;  /* 0x0000012000017945 */ /* 0x000fe20003800200 */
[----:B--2---:R-:W1:Y:S03]  /*0520*/  MUFU.RCP64H R3, R13 ;  /* 0x0000000d00037308 */ /* 0x004e660000001800 */
[----:B-1----:R-:W-:-:S08]  /*0530*/  DFMA R6, -R12, R2, 1 ;  /* 0x3ff000000c06742b */ /* 0x002fd00000000102 */
[----:B------:R-:W-:-:S08]  /*0540*/  DFMA R6, R6, R6, R6 ;  /* 0x000000060606722b */ /* 0x000fd00000000006 */
[----:B------:R-:W-:-:S08]  /*0550*/  DFMA R6, R2, R6, R2 ;  /* 0x000000060206722b */ /* 0x000fd00000000002 */
[----:B------:R-:W-:-:S08]  /*0560*/  DFMA R2, -R12, R6, 1 ;  /* 0x3ff000000c02742b */ /* 0x000fd00000000106 */
[----:B------:R-:W-:-:S08]  /*0570*/  DFMA R2, R6, R2, R6 ;  /* 0x000000020602722b */ /* 0x000fd00000000006 */
[----:B------:R-:W-:-:S08]  /*0580*/  DMUL R6, R24, R2 ;  /* 0x0000000218067228 */ /* 0x000fd00000000000 */
[----:B------:R-:W-:-:S08]  /*0590*/  DFMA R8, -R12, R6, R24 ;  /* 0x000000060c08722b */ /* 0x000fd00000000118 */
[----:B0-----:R-:W-:-:S10]  /*05a0*/  DFMA R34, R2, R8, R6 ;  /* 0x000000080222722b */ /* 0x001fd40000000006 */
[----:B------:R-:W-:-:S05]  /*05b0*/  FFMA R2, RZ, R13, R35 ;  /* 0x0000000dff027223 */ /* 0x000fca0000000023 */
[----:B------:R-:W-:-:S13]  /*05c0*/  FSETP.GT.AND P0, PT, |R2|, 1.469367938527859385e-39, PT ;  /* 0x001000000200780b */ /* 0x000fda0003f04200 */
[----:B------:R-:W-:Y:S05]  /*05d0*/  @P0 BRA P1, `(.L_x_8) ;  /* 0x0000000000140947 */ /* 0x000fea0000800000 */
[----:B------:R-:W-:Y:S01]  /*05e0*/  IMAD.MOV.U32 R10, RZ, RZ, R24 ;  /* 0x000000ffff0a7224 */ /* 0x000fe200078e0018 */
[----:B------:R-:W-:Y:S01]  /*05f0*/  MOV R2, 0x620 ;  /* 0x0000062000027802 */ /* 0x000fe20000000f00 */
[----:B------:R-:W-:-:S07]  /*0600*/  IMAD.MOV.U32 R11, RZ, RZ, R25 ;  /* 0x000000ffff0b7224 */ /* 0x000fce00078e0019 */
[----:B------:R-:W-:Y:S05]  /*0610*/  CALL.REL.NOINC `($__internal_0_$__cuda_sm20_div_rn_f64_full) ;  /* 0x0000000800e07944 */ /* 0x000fea0003c00000 */
[----:B------:R-:W-:-:S07]  /*0620*/  IMAD.MOV.U32 R34, RZ, RZ, R4 ;  /* 0x000000ffff227224 */ /* 0x000fce00078e0004 */
.L_x_8:
[----:B------:R-:W-:Y:S05]  /*0630*/  BSYNC.RECONVERGENT B1 ;  /* 0x0000000000017941 */ /* 0x000fea0003800200 */
.L_x_7:
[----:B------:R0:W-:Y:S02]  /*0640*/  STG.E.64 desc[UR6][R18.64], R34 ;  /* 0x0000002212007986 */ /* 0x0001e4000c101b06 */
.L_x_2:
[----:B------:R-:W-:Y:S05]  /*0650*/  BSYNC.RECONVERGENT B0 ;  /* 0x0000000000007941 */ /* 0x000fea0003800200 */
.L_x_1:
[----:B------:R-:W1:Y:S02]  /*0660*/  LDCU UR5, c[0x0][0x398] ;  /* 0x00007300ff0577ac */ /* 0x000e640008000800 */
[----:B-1----:R-:W-:-:S04]  /*0670*/  ULEA.HI UR4, UR5, UR5, URZ, 0x1 ;  /* 0x0000000505047291 */ /* 0x002fc8000f8f08ff */
[----:B------:R-:W-:-:S06]  /*0680*/  USHF.R.S32.HI UR4, URZ, 0x1, UR4 ;  /* 0x00000001ff047899 */ /* 0x000fcc0008011404 */
[----:B------:R-:W-:-:S13]  /*0690*/  ISETP.GE.AND P0, PT, R5, UR4, PT ;  /* 0x0000000405007c0c */ /* 0x000fda000bf06270 */
[----:B------:R-:W-:Y:S05]  /*06a0*/  @P0 EXIT ;  /* 0x000000000000094d */ /* 0x000fea0003800000 */
[----:B------:R-:W-:-:S04]  /*06b0*/  ISETP.GE.AND P0, PT, R22, UR4, PT ;  /* 0x0000000416007c0c */ /* 0x000fc8000bf06270 */
[----:B------:R-:W-:-:S13]  /*06c0*/  ISETP.LE.OR P0, PT, R22, R5, P0 ;  /* 0x000000051600720c */ /* 0x000fda0000703670 */
[----:B------:R-:W-:Y:S05]  /*06d0*/  @P0 EXIT ;  /* 0x000000000000094d */ /* 0x000fea0003800000 */
[----:B------:R-:W1:Y:S01]  /*06e0*/  LDC.64 R28, c[0x0][0x380] ;  /* 0x0000e000ff1c7b82 */ /* 0x000e620000000a00 */
[C---:B------:R-:W-:Y:S01]  /*06f0*/  IMAD R17, R0.reuse, UR5, RZ ;  /* 0x0000000500117c24 */ /* 0x040fe2000f8e02ff */
[----:B------:R-:W2:Y:S03]  /*0700*/  LDCU.64 UR8, c[0x0][0x380] ;  /* 0x00007000ff0877ac */ /* 0x000ea60008000a00 */
[----:B------:R-:W-:-:S04]  /*0710*/  IMAD.IADD R3, R0, 0x1, R17 ;  /* 0x0000000100037824 */ /* 0x000fc800078e0211 */
[----:B-1----:R-:W-:-:S05]  /*0720*/  IMAD.WIDE R28, R3, 0x8, R28 ;  /* 0x00000008031c7825 */ /* 0x002fca00078e021c */
[----:B------:R-:W3:Y:S01]  /*0730*/  LDG.E.64 R26, desc[UR6][R28.64] ;  /* 0x000000061c1a7981 */ /* 0x000ee2000c1e1b00 */
[----:B------:R-:W-:-:S04]  /*0740*/  IADD3 R2, P0, PT, R0, R17, RZ ;  /* 0x0000001100027210 */ /* 0x000fc80007f1e0ff */
[----:B------:R-:W-:Y:S02]  /*0750*/  LEA.HI.X.SX32 R3, R17, RZ, 0x1, P0 ;  /* 0x000000ff11037211 */ /* 0x000fe400000f0eff */
[----:B--2---:R-:W-:-:S04]  /*0760*/  LEA R24, P0, R2, UR8, 0x3 ;  /* 0x0000000802187c11 */ /* 0x004fc8000f8018ff */
[----:B------:R-:W-:-:S05]  /*0770*/  LEA.HI.X R25, R2, UR9, R3, 0x3, P0 ;  /* 0x0000000902197c11 */ /* 0x000fca00080f1c03 */
[----:B------:R-:W2:Y:S01]  /*0780*/  LDG.E.64 R10, desc[UR6][R24.64+0x8] ;  /* 0x00000806180a7981 */ /* 0x000ea2000c1e1b00 */
[----:B------:R-:W-:-:S04]  /*0790*/  IMAD R5, R5, UR5, RZ ;  /* 0x0000000505057c24 */ /* 0x000fc8000f8e02ff */
[----:B------:R-:W-:-:S05]  /*07a0*/  IMAD.SHL.U32 R5, R5, 0x2, RZ ;  /* 0x0000000205057824 */ /* 0x000fca00078e00ff */
[----:B------:R-:W-:-:S04]  /*07b0*/  IADD3 R2, P0, PT, R0, R5, RZ ;  /* 0x0000000500027210 */ /* 0x000fc80007f1e0ff */
[----:B------:R-:W-:Y:S02]  /*07c0*/  LEA.HI.X.SX32 R3, R5, RZ, 0x1, P0 ;  /* 0x000000ff05037211 */ /* 0x000fe400000f0eff */
[----:B------:R-:W-:-:S04]  /*07d0*/  LEA R22, P0, R2, UR8, 0x3 ;  /* 0x0000000802167c11 */ /* 0x000fc8000f8018ff */
[----:B------:R-:W-:-:S05]  /*07e0*/  LEA.HI.X R23, R2, UR9, R3, 0x3, P0 ;  /* 0x0000000902177c11 */ /* 0x000fca00080f1c03 */
[----:B------:R1:W5:Y:S01]  /*07f0*/  LDG.E.64 R20, desc[UR6][R22.64+0x8] ;  /* 0x0000080616147981 */ /* 0x000362000c1e1b00 */
[----:B------:R-:W-:Y:S01]  /*0800*/  IMAD.MOV.U32 R2, RZ, RZ, 0x1 ;  /* 0x00000001ff027424 */ /* 0x000fe200078e00ff */
[----:B------:R-:W-:Y:S01]  /*0810*/  BSSY.RECONVERGENT B0, `(.L_x_9) ;  /* 0x0000013000007945 */ /* 0x000fe20003800200 */
[----:B---3--:R-:W3:Y:S01]  /*0820*/  MUFU.RCP64H R3, R27 ;  /* 0x0000001b00037308 */ /* 0x008ee20000001800 */
[----:B--2---:R-:W-:-:S03]  /*0830*/  FSETP.GEU.AND P1, PT, |R11|, 6.5827683646048100446e-37, PT ;  /* 0x036000000b00780b */ /* 0x004fc60003f2e200 */
[----:B---3--:R-:W-:-:S08]  /*0840*/  DFMA R6, -R26, R2, 1 ;  /* 0x3ff000001a06742b */ /* 0x008fd00000000102 */
[----:B------:R-:W-:-:S08]  /*0850*/  DFMA R6, R6, R6, R6 ;  /* 0x000000060606722b */ /* 0x000fd00000000006 */
[----:B------:R-:W-:-:S08]  /*0860*/  DFMA R6, R2, R6, R2 ;  /* 0x000000060206722b */ /* 0x000fd00000000002 */
[----:B------:R-:W-:-:S08]  /*0870*/  DFMA R2, -R26, R6, 1 ;  /* 0x3ff000001a02742b */ /* 0x000fd00000000106 */
[----:B------:R-:W-:-:S08]  /*0880*/  DFMA R2, R6, R2, R6 ;  /* 0x000000020602722b */ /* 0x000fd00000000006 */
[----:B0-----:R-:W-:-:S08]  /*0890*/  DMUL R34, R10, R2 ;  /* 0x000000020a227228 */ /* 0x001fd00000000000 */
[----:B------:R-:W-:-:S08]  /*08a0*/  DFMA R6, -R26, R34, R10 ;  /* 0x000000221a06722b */ /* 0x000fd0000000010a */
[----:B------:R-:W-:-:S10]  /*08b0*/  DFMA R34, R2, R6, R34 ;  /* 0x000000060222722b */ /* 0x000fd40000000022 */
[----:B------:R-:W-:-:S05]  /*08c0*/  FFMA R2, RZ, R27, R35 ;  /* 0x0000001bff027223 */ /* 0x000fca0000000023 */
[----:B------:R-:W-:-:S13]  /*08d0*/  FSETP.GT.AND P0, PT, |R2|, 1.469367938527859385e-39, PT ;  /* 0x001000000200780b */ /* 0x000fda0003f04200 */
[----:B-1----:R-:W-:Y:S05]  /*08e0*/  @P0 BRA P1, `(.L_x_10) ;  /* 0x0000000000140947 */ /* 0x002fea0000800000 */
[----:B------:R-:W-:Y:S01]  /*08f0*/  IMAD.MOV.U32 R12, RZ, RZ, R26 ;  /* 0x000000ffff0c7224 */ /* 0x000fe200078e001a */
[----:B------:R-:W-:Y:S01]  /*0900*/  MOV R2, 0x930 ;  /* 0x0000093000027802 */ /* 0x000fe20000000f00 */
[----:B------:R-:W-:-:S07]  /*0910*/  IMAD.MOV.U32 R13, RZ, RZ, R27 ;  /* 0x000000ffff0d7224 */ /* 0x000fce00078e001b */
[----:B-----5:R-:W-:Y:S05]  /*0920*/  CALL.REL.NOINC `($__internal_0_$__cuda_sm20_div_rn_f64_full) ;  /* 0x00000008001c7944 */ /* 0x020fea0003c00000 */
[----:B------:R-:W-:-:S07]  /*0930*/  IMAD.MOV.U32 R34, RZ, RZ, R4 ;  /* 0x000000ffff227224 */ /* 0x000fce00078e0004 */
.L_x_10:
[----:B------:R-:W-:Y:S05]  /*0940*/  BSYNC.RECONVERGENT B0 ;  /* 0x0000000000007941 */ /* 0x000fea0003800200 */
.L_x_9:
[----:B------:R-:W0:Y:S01]  /*0950*/  LDCU UR4, c[0x0][0x398] ;  /* 0x00007300ff0477ac */ /* 0x000e220008000800 */
[----:B------:R-:W1:Y:S01]  /*0960*/  LDCU.64 UR8, c[0x0][0x380] ;  /* 0x00007000ff0877ac */ /* 0x000e620008000a00 */
[----:B0-----:R-:W-:-:S05]  /*0970*/  VIADD R17, R17, UR4 ;  /* 0x0000000411117c36 */ /* 0x001fca0008000000 */
[----:B------:R-:W-:-:S04]  /*0980*/  IADD3 R2, P0, PT, R0, R17, RZ ;  /* 0x0000001100027210 */ /* 0x000fc80007f1e0ff */
[----:B------:R-:W-:Y:S02]  /*0990*/  LEA.HI.X.SX32 R17, R17, RZ, 0x1, P0 ;  /* 0x000000ff11117211 */ /* 0x000fe400000f0eff */
[----:B-1----:R-:W-:-:S04]  /*09a0*/  LEA R18, P0, R2, UR8, 0x3 ;  /* 0x0000000802127c11 */ /* 0x002fc8000f8018ff */
[----:B------:R-:W-:Y:S02]  /*09b0*/  LEA.HI.X R19, R2, UR9, R17, 0x3, P0 ;  /* 0x0000000902137c11 */ /* 0x000fe400080f1c11 */
[----:B------:R-:W0:Y:S03]  /*09c0*/  LDC.64 R16, c[0x0][0x380] ;  /* 0x0000e000ff107b82 */ /* 0x000e260000000a00 */
[----:B------:R-:W2:Y:S01]  /*09d0*/  LDG.E.64 R12, desc[UR6][R18.64+0x8] ;  /* 0x00000806120c7981 */ /* 0x000ea2000c1e1b00 */
[----:B------:R-:W-:-:S04]  /*09e0*/  IMAD.IADD R3, R0, 0x1, R5 ;  /* 0x0000000100037824 */ /* 0x000fc800078e0205 */
[----:B0-----:R-:W-:-:S05]  /*09f0*/  IMAD.WIDE R16, R3, 0x8, R16 ;  /* 0x0000000803107825 */ /* 0x001fca00078e0210 */
[----:B------:R-:W3:Y:S01]  /*0a00*/  LDG.E.64 R2, desc[UR6][R16.64] ;  /* 0x0000000610027981 */ /* 0x000ee2000c1e1b00 */
[----:B------:R-:W-:Y:S01]  /*0a10*/  IMAD.MOV.U32 R6, RZ, RZ, 0x1 ;  /* 0x00000001ff067424 */ /* 0x000fe200078e00ff */
[----:B------:R-:W-:Y:S01]  /*0a20*/  BSSY.RECONVERGENT B0, `(.L_x_11) ;  /* 0x0000012000007945 */ /* 0x000fe20003800200 */
[----:B--2---:R-:W0:Y:S04]  /*0a30*/  MUFU.RCP64H R7, R13 ;  /* 0x0000000d00077308 */ /* 0x004e280000001800 */
[----:B0-----:R-:W-:-:S08]  /*0a40*/  DFMA R8, -R12, R6, 1 ;  /* 0x3ff000000c08742b */ /* 0x001fd00000000106 */
[----:B------:R-:W-:Y:S02]  /*0a50*/  DFMA R8, R8, R8, R8 ;  /* 0x000000080808722b */ /* 0x000fe40000000008 */
[----:B---3-5:R-:W-:-:S06]  /*0a60*/  DFMA R10, R2, -R34, R20 ;  /* 0x80000022020a722b */ /* 0x028fcc0000000014 */
[----:B------:R-:W-:-:S04]  /*0a70*/  DFMA R8, R6, R8, R6 ;  /* 0x000000080608722b */ /* 0x000fc80000000006 */
[----:B------:R-:W-:-:S04]  /*0a80*/  FSETP.GEU.AND P1, PT, |R11|, 6.5827683646048100446e-37, PT ;  /* 0x036000000b00780b */ /* 0x000fc80003f2e200 */
[----:B------:R-:W-:-:S08]  /*0a90*/  DFMA R6, -R12, R8, 1 ;  /* 0x3ff000000c06742b */ /* 0x000fd00000000108 */
[----:B------:R-:W-:-:S08]  /*0aa0*/  DFMA R6, R8, R6, R8 ;  /* 0x000000060806722b */ /* 0x000fd00000000008 */
[----:B------:R-:W-:-:S08]  /*0ab0*/  DMUL R34, R10, R6 ;  /* 0x000000060a227228 */ /* 0x000fd00000000000 */
[----:B------:R-:W-:-:S08]  /*0ac0*/  DFMA R2, -R12, R34, R10 ;  /* 0x000000220c02722b */ /* 0x000fd0000000010a */
[----:B------:R-:W-:-:S10]  /*0ad0*/  DFMA R34, R6, R2, R34 ;  /* 0x000000020622722b */ /* 0x000fd40000000022 */
[----:B------:R-:W-:-:S05]  /*0ae0*/  FFMA R2, RZ, R13, R35 ;  /* 0x0000000dff027223 */ /* 0x000fca0000000023 */
[----:B------:R-:W-:-:S13]  /*0af0*/  FSETP.GT.AND P0, PT, |R2|, 1.469367938527859385e-39, PT ;  /* 0x001000000200780b */ /* 0x000fda0003f04200 */
[----:B------:R-:W-:Y:S05]  /*0b00*/  @P0 BRA P1, `(.L_x_12) ;  /* 0x00000000000c0947 */ /* 0x000fea0000800000 */
[----:B------:R-:W-:-:S07]  /*0b10*/  MOV R2, 0xb30 ;  /* 0x00000b3000027802 */ /* 0x000fce0000000f00 */
[----:B------:R-:W-:Y:S05]  /*0b20*/  CALL.REL.NOINC `($__internal_0_$__cuda_sm20_div_rn_f64_full) ;  /* 0x00000004009c7944 */ /* 0x000fea0003c00000 */
[----:B------:R-:W-:-:S07]  /*0b30*/  IMAD.MOV.U32 R34, RZ, RZ, R4 ;  /* 0x000000ffff227224 */ /* 0x000fce00078e0004 */
.L_x_12:
[----:B------:R-:W-:Y:S05]  /*0b40*/  BSYNC.RECONVERGENT B0 ;  /* 0x0000000000007941 */ /* 0x000fea0003800200 */
.L_x_11:
[----:B------:R0:W-:Y:S01]  /*0b50*/  STG.E.64 desc[UR6][R22.64+0x8], R34 ;  /* 0x0000082216007986 */ /* 0x0001e2000c101b06 */
[----:B------:R-:W1:Y:S03]  /*0b60*/  LDCU UR4, c[0x0][0x398] ;  /* 0x00007300ff0477ac */ /* 0x000e660008000800 */
[----:B------:R-:W2:Y:S01]  /*0b70*/  LDG.E.64 R10, desc[UR6][R24.64+0x8] ;  /* 0x00000806180a7981 */ /* 0x000ea2000c1e1b00 */
[----:B------:R-:W3:Y:S01]  /*0b80*/  LDCU.64 UR8, c[0x0][0x380] ;  /* 0x00007000ff0877ac */ /* 0x000ee20008000a00 */
[----:B-1----:R-:W-:-:S05]  /*0b90*/  VIADD R5, R5, UR4 ;  /* 0x0000000405057c36 */ /* 0x002fca0008000000 */
[----:B------:R-:W-:-:S04]  /*0ba0*/  IADD3 R0, P0, PT, R0, R5, RZ ;  /* 0x0000000500007210 */ /* 0x000fc80007f1e0ff */
[----:B------:R-:W-:Y:S02]  /*0bb0*/  LEA.HI.X.SX32 R5, R5, RZ, 0x1, P0 ;  /* 0x000000ff05057211 */ /* 0x000fe400000f0eff */
[----:B---3--:R-:W-:-:S04]  /*0bc0*/  LEA R32, P0, R0, UR8, 0x3 ;  /* 0x0000000800207c11 */ /* 0x008fc8000f8018ff */
[----:B------:R-:W-:-:S05]  /*0bd0*/  LEA.HI.X R33, R0, UR9, R5, 0x3, P0 ;  /* 0x0000000900217c11 */ /* 0x000fca00080f1c05 */
[----:B------:R0:W5:Y:S01]  /*0be0*/  LDG.E.64 R20, desc[UR6][R32.64+0x8] ;  /* 0x0000080620147981 */ /* 0x000162000c1e1b00 */
[----:B------:R-:W1:Y:S01]  /*0bf0*/  MUFU.RCP64H R3, R27 ;  /* 0x0000001b00037308 */ /* 0x000e620000001800 */
[----:B------:R-:W-:Y:S01]  /*0c00*/  IMAD.MOV.U32 R2, RZ, RZ, 0x1 ;  /* 0x00000001ff027424 */ /* 0x000fe200078e00ff */
[----:B------:R-:W-:Y:S05]  /*0c10*/  BSSY.RECONVERGENT B0, `(.L_x_13) ;  /* 0x0000012000007945 */ /* 0x000fea0003800200 */
[----:B-1----:R-:W-:-:S08]  /*0c20*/  DFMA R4, -R26, R2, 1 ;  /* 0x3ff000001a04742b */ /* 0x002fd00000000102 */
[----:B------:R-:W-:-:S08]  /*0c30*/  DFMA R4, R4, R4, R4 ;  /* 0x000000040404722b */ /* 0x000fd00000000004 */
[----:B------:R-:W-:-:S08]  /*0c40*/  DFMA R4, R2, R4, R2 ;  /* 0x000000040204722b */ /* 0x000fd00000000002 */
[----:B------:R-:W-:-:S08]  /*0c50*/  DFMA R2, -R26, R4, 1 ;  /* 0x3ff000001a02742b */ /* 0x000fd00000000104 */
[----:B------:R-:W-:-:S08]  /*0c60*/  DFMA R6, R4, R2, R4 ;  /* 0x000000020406722b */ /* 0x000fd00000000004 */
[----:B--2---:R-:W-:Y:S01]  /*0c70*/  DMUL R4, R6, R10 ;  /* 0x0000000a06047228 */ /* 0x004fe20000000000 */
[----:B------:R-:W-:-:S07]  /*0c80*/  FSETP.GEU.AND P1, PT, |R11|, 6.5827683646048100446e-37, PT ;  /* 0x036000000b00780b */ /* 0x000fce0003f2e200 */
[----:B------:R-:W-:-:S08]  /*0c90*/  DFMA R2, -R26, R4, R10 ;  /* 0x000000041a02722b */ /* 0x000fd0000000010a */
[----:B------:R-:W-:-:S10]  /*0ca0*/  DFMA R4, R6, R2, R4 ;  /* 0x000000020604722b */ /* 0x000fd40000000004 */
[----:B------:R-:W-:-:S05]  /*0cb0*/  FFMA R0, RZ, R27, R5 ;  /* 0x0000001bff007223 */ /* 0x000fca0000000005 */
[----:B------:R-:W-:-:S13]  /*0cc0*/  FSETP.GT.AND P0, PT, |R0|, 1.469367938527859385e-39, PT ;  /* 0x001000000000780b */ /* 0x000fda0003f04200 */
[----:B0-----:R-:W-:Y:S05]  /*0cd0*/  @P0 BRA P1, `(.L_x_14) ;  /* 0x0000000000140947 */ /* 0x001fea0000800000 */
[----:B------:R-:W-:Y:S01]  /*0ce0*/  IMAD.MOV.U32 R12, RZ, RZ, R26 ;  /* 0x000000ffff0c7224 */ /* 0x000fe200078e001a */
[----:B------:R-:W-:Y:S01]  /*0cf0*/  MOV R2, 0xd20 ;  /* 0x00000d2000027802 */ /* 0x000fe20000000f00 */
[----:B------:R-:W-:-:S07]  /*0d00*/  IMAD.MOV.U32 R13, RZ, RZ, R27 ;  /* 0x000000ffff0d7224 */ /* 0x000fce00078e001b */
[----:B-----5:R-:W-:Y:S05]  /*0d10*/  CALL.REL.NOINC `($__internal_0_$__cuda_sm20_div_rn_f64_full) ;  /* 0x0000000400207944 */ /* 0x020fea0003c00000 */
[----:B------:R-:W-:-:S07]  /*0d20*/  IMAD.MOV.U32 R5, RZ, RZ, R35 ;  /* 0x000000ffff057224 */ /* 0x000fce00078e0023 */
.L_x_14:
[----:B------:R-:W-:Y:S05]  /*0d30*/  BSYNC.RECONVERGENT B0 ;  /* 0x0000000000007941 */ /* 0x000fea0003800200 */
.L_x_13:
[----:B------:R-:W2:Y:S01]  /*0d40*/  LDG.E.64 R12, desc[UR6][R18.64+0x8] ;  /* 0x00000806120c7981 */ /* 0x000ea2000c1e1b00 */
[----:B------:R-:W0:Y:S02]  /*0d50*/  LDC R23, c[0x0][0x398] ;  /* 0x0000e600ff177b82 */ /* 0x000e240000000800 */
        /* <DEDUP_REMOVED lines=21> */
.L_x_16:
[----:B------:R-:W-:Y:S05]  /*0eb0*/  BSYNC.RECONVERGENT B0 ;  /* 0x0000000000007941 */ /* 0x000fea0003800200 */
.L_x_15:
[----:B------:R0:W-:Y:S04]  /*0ec0*/  STG.E.64 desc[UR6][R32.64+0x8], R4 ;  /* 0x0000080420007986 */ /* 0x0001e8000c101b06 */
[----:B------:R-:W2:Y:S04]  /*0ed0*/  LDG.E.64 R12, desc[UR6][R28.64] ;  /* 0x000000061c0c7981 */ /* 0x000ea8000c1e1b00 */
[----:B------:R-:W3:Y:S01]  /*0ee0*/  LDG.E.64 R10, desc[UR6][R16.64] ;  /* 0x00000006100a7981 */ /* 0x000ee2000c1e1b00 */
[----:B------:R-:W-:Y:S01]  /*0ef0*/  IMAD.MOV.U32 R2, RZ, RZ, 0x1 ;  /* 0x00000001ff027424 */ /* 0x000fe200078e00ff */
[----:B------:R-:W-:Y:S01]  /*0f00*/  BSSY.RECONVERGENT B0, `(.L_x_17) ;  /* 0x0000011000007945 */ /* 0x000fe20003800200 */
[----:B--2---:R-:W1:Y:S01]  /*0f10*/  MUFU.RCP64H R3, R13 ;  /* 0x0000000d00037308 */ /* 0x004e620000001800 */
[----:B---3--:R-:W-:-:S03]  /*0f20*/  FSETP.GEU.AND P1, PT, |R11|, 6.5827683646048100446e-37, PT ;  /* 0x036000000b00780b */ /* 0x008fc60003f2e200 */
[----:B-1----:R-:W-:-:S08]  /*0f30*/  DFMA R6, -R12, R2, 1 ;  /* 0x3ff000000c06742b */ /* 0x002fd00000000102 */
[----:B------:R-:W-:-:S08]  /*0f40*/  DFMA R6, R6, R6, R6 ;  /* 0x000000060606722b */ /* 0x000fd00000000006 */
[----:B------:R-:W-:-:S08]  /*0f50*/  DFMA R6, R2, R6, R2 ;  /* 0x000000060206722b */ /* 0x000fd00000000002 */
[----:B------:R-:W-:-:S08]  /*0f60*/  DFMA R2, -R12, R6, 1 ;  /* 0x3ff000000c02742b */ /* 0x000fd00000000106 */
[----:B------:R-:W-:-:S08]  /*0f70*/  DFMA R2, R6, R2, R6 ;  /* 0x000000020602722b */ /* 0x000fd00000000006 */
[----:B------:R-:W-:-:S08]  /*0f80*/  DMUL R6, R10, R2 ;  /* 0x000000020a067228 */ /* 0x000fd00000000000 */
[----:B0-----:R-:W-:-:S08]  /*0f90*/  DFMA R4, -R12, R6, R10 ;  /* 0x000000060c04722b */ /* 0x001fd0000000010a */
[----:B------:R-:W-:-:S10]  /*0fa0*/  DFMA R4, R2, R4, R6 ;  /* 0x000000040204722b */ /* 0x000fd40000000006 */
[----:B------:R-:W-:-:S05]  /*0fb0*/  FFMA R0, RZ, R13, R5 ;  /* 0x0000000dff007223 */ /* 0x000fca0000000005 */
[----:B------:R-:W-:-:S13]  /*0fc0*/  FSETP.GT.AND P0, PT, |R0|, 1.469367938527859385e-39, PT ;  /* 0x001000000000780b */ /* 0x000fda0003f04200 */
[----:B------:R-:W-:Y:S05]  /*0fd0*/  @P0 BRA P1, `(.L_x_18) ;  /* 0x00000000000c0947 */ /* 0x000fea0000800000 */
[----:B------:R-:W-:-:S07]  /*0fe0*/  MOV R2, 0x1000 ;  /* 0x0000100000027802 */ /* 0x000fce0000000f00 */
[----:B------:R-:W-:Y:S05]  /*0ff0*/  CALL.REL.NOINC `($__internal_0_$__cuda_sm20_div_rn_f64_full) ;  /* 0x0000000000687944 */ /* 0x000fea0003c00000 */
[----:B------:R-:W-:-:S07]  /*1000*/  IMAD.MOV.U32 R5, RZ, RZ, R35 ;  /* 0x000000ffff057224 */ /* 0x000fce00078e0023 */
.L_x_18:
[----:B------:R-:W-:Y:S05]  /*1010*/  BSYNC.RECONVERGENT B0 ;  /* 0x0000000000007941 */ /* 0x000fea0003800200 */
.L_x_17:
        /* <DEDUP_REMOVED lines=21> */
.L_x_20:
[----:B------:R-:W-:Y:S05]  /*1170*/  BSYNC.RECONVERGENT B0 ;  /* 0x0000000000007941 */ /* 0x000fea0003800200 */
.L_x_19:
[----:B------:R-:W-:Y:S01]  /*1180*/  STG.E.64 desc[UR6][R22.64], R4 ;  /* 0x0000000416007986 */ /* 0x000fe2000c101b06 */
[----:B------:R-:W-:Y:S05]  /*1190*/  EXIT ;  /* 0x000000000000794d */ /* 0x000fea0003800000 */
        .weak           $__internal_0_$__cuda_sm20_div_rn_f64_full
        .type           $__internal_0_$__cuda_sm20_div_rn_f64_full,@function
        .size           $__internal_0_$__cuda_sm20_div_rn_f64_full,(.L_x_81 - $__internal_0_$__cuda_sm20_div_rn_f64_full)
$__internal_0_$__cuda_sm20_div_rn_f64_full:
[C---:B------:R-:W-:Y:S01]  /*11a0*/  FSETP.GEU.AND P0, PT, |R13|.reuse, 1.469367938527859385e-39, PT ;  /* 0x001000000d00780b */ /* 0x040fe20003f0e200 */
[----:B------:R-:W-:Y:S01]  /*11b0*/  IMAD.MOV.U32 R34, RZ, RZ, 0x1 ;  /* 0x00000001ff227424 */ /* 0x000fe200078e00ff */
[----:B------:R-:W-:Y:S01]  /*11c0*/  LOP3.LUT R14, R13, 0x800fffff, RZ, 0xc0, !PT ;  /* 0x800fffff0d0e7812 */ /* 0x000fe200078ec0ff */
[----:B------:R-:W-:Y:S01]  /*11d0*/  IMAD.MOV.U32 R3, RZ, RZ, 0x1ca00000 ;  /* 0x1ca00000ff037424 */ /* 0x000fe200078e00ff */
[C---:B------:R-:W-:Y:S01]  /*11e0*/  FSETP.GEU.AND P2, PT, |R11|.reuse, 1.469367938527859385e-39, PT ;  /* 0x001000000b00780b */ /* 0x040fe20003f4e200 */
[----:B------:R-:W-:Y:S01]  /*11f0*/  BSSY.RECONVERGENT B2, `(.L_x_21) ;  /* 0x0000055000027945 */ /* 0x000fe20003800200 */
[----:B------:R-:W-:Y:S01]  /*1200*/  LOP3.LUT R15, R14, 0x3ff00000, RZ, 0xfc, !PT ;  /* 0x3ff000000e0f7812 */ /* 0x000fe200078efcff */
[----:B------:R-:W-:Y:S01]  /*1210*/  IMAD.MOV.U32 R14, RZ, RZ, R12 ;  /* 0x000000ffff0e7224 */ /* 0x000fe200078e000c */
[----:B------:R-:W-:Y:S02]  /*1220*/  LOP3.LUT R7, R11, 0x7ff00000, RZ, 0xc0, !PT ;  /* 0x7ff000000b077812 */ /* 0x000fe400078ec0ff */
[----:B------:R-:W-:-:S03]  /*1230*/  LOP3.LUT R4, R13, 0x7ff00000, RZ, 0xc0, !PT ;  /* 0x7ff000000d047812 */ /* 0x000fc600078ec0ff */
[----:B------:R-:W-:Y:S01]  /*1240*/  @!P0 DMUL R14, R12, 8.98846567431157953865e+307 ;  /* 0x7fe000000c0e8828 */ /* 0x000fe20000000000 */
[----:B------:R-:W-:-:S03]  /*1250*/  ISETP.GE.U32.AND P1, PT, R7, R4, PT ;  /* 0x000000040700720c */ /* 0x000fc60003f26070 */
[----:B------:R-:W-:Y:S01]  /*1260*/  @!P2 LOP3.LUT R6, R13, 0x7ff00000, RZ, 0xc0, !PT ;  /* 0x7ff000000d06a812 */ /* 0x000fe200078ec0ff */
[----:B------:R-:W-:Y:S01]  /*1270*/  @!P2 IMAD.MOV.U32 R36, RZ, RZ, RZ ;  /* 0x000000ffff24a224 */ /* 0x000fe200078e00ff */
[----:B------:R-:W0:Y:S02]  /*1280*/  MUFU.RCP64H R35, R15 ;  /* 0x0000000f00237308 */ /* 0x000e240000001800 */
[----:B------:R-:W-:Y:S02]  /*1290*/  @!P2 ISETP.GE.U32.AND P3, PT, R7, R6, PT ;  /* 0x000000060700a20c */ /* 0x000fe40003f66070 */
[----:B------:R-:W-:Y:S02]  /*12a0*/  @!P0 LOP3.LUT R4, R15, 0x7ff00000, RZ, 0xc0, !PT ;  /* 0x7ff000000f048812 */ /* 0x000fe400078ec0ff */
[----:B------:R-:W-:-:S04]  /*12b0*/  @!P2 SEL R31, R3, 0x63400000, !P3 ;  /* 0x63400000031fa807 */ /* 0x000fc80005800000 */
[----:B------:R-:W-:-:S04]  /*12c0*/  @!P2 LOP3.LUT R6, R31, 0x80000000, R11, 0xf8, !PT ;  /* 0x800000001f06a812 */ /* 0x000fc800078ef80b */
[----:B------:R-:W-:Y:S01]  /*12d0*/  @!P2 LOP3.LUT R37, R6, 0x100000, RZ, 0xfc, !PT ;  /* 0x001000000625a812 */ /* 0x000fe200078efcff */
[----:B0-----:R-:W-:-:S08]  /*12e0*/  DFMA R8, R34, -R14, 1 ;  /* 0x3ff000002208742b */ /* 0x001fd0000000080e */
[----:B------:R-:W-:-:S08]  /*12f0*/  DFMA R8, R8, R8, R8 ;  /* 0x000000080808722b */ /* 0x000fd00000000008 */
[----:B------:R-:W-:Y:S01]  /*1300*/  DFMA R34, R34, R8, R34 ;  /* 0x000000082222722b */ /* 0x000fe20000000022 */
[----:B------:R-:W-:Y:S01]  /*1310*/  SEL R9, R3, 0x63400000, !P1 ;  /* 0x6340000003097807 */ /* 0x000fe20004800000 */
[----:B------:R-:W-:-:S03]  /*1320*/  IMAD.MOV.U32 R8, RZ, RZ, R10 ;  /* 0x000000ffff087224 */ /* 0x000fc600078e000a */
[----:B------:R-:W-:-:S03]  /*1330*/  LOP3.LUT R9, R9, 0x800fffff, R11, 0xf8, !PT ;  /* 0x800fffff09097812 */ /* 0x000fc600078ef80b */
[----:B------:R-:W-:-:S03]  /*1340*/  DFMA R30, R34, -R14, 1 ;  /* 0x3ff00000221e742b */ /* 0x000fc6000000080e */
[----:B------:R-:W-:-:S05]  /*1350*/  @!P2 DFMA R8, R8, 2, -R36 ;  /* 0x400000000808a82b */ /* 0x000fca0000000824 */
[----:B------:R-:W-:-:S05]  /*1360*/  DFMA R30, R34, R30, R34 ;  /* 0x0000001e221e722b */ /* 0x000fca0000000022 */
[----:B------:R-:W-:-:S03]  /*1370*/  @!P2 LOP3.LUT R7, R9, 0x7ff00000, RZ, 0xc0, !PT ;  /* 0x7ff000000907a812 */ /* 0x000fc600078ec0ff */
[----:B------:R-:W-:Y:S02]  /*1380*/  DMUL R34, R30, R8 ;  /* 0x000000081e227228 */ /* 0x000fe40000000000 */
[----:B------:R-:W-:-:S05]  /*1390*/  VIADD R6, R7, 0xffffffff ;  /* 0xffffffff07067836 */ /* 0x000fca0000000000 */
[----:B------:R-:W-:Y:S01]  /*13a0*/  ISETP.GT.U32.AND P0, PT, R6, 0x7feffffe, PT ;  /* 0x7feffffe0600780c */ /* 0x000fe20003f04070 */
[----:B------:R-:W-:Y:S01]  /*13b0*/  VIADD R6, R4, 0xffffffff ;  /* 0xffffffff04067836 */ /* 0x000fe20000000000 */
[----:B------:R-:W-:-:S04]  /*13c0*/  DFMA R36, R34, -R14, R8 ;  /* 0x8000000e2224722b */ /* 0x000fc80000000008 */
[----:B------:R-:W-:-:S04]  /*13d0*/  ISETP.GT.U32.OR P0, PT, R6, 0x7feffffe, P0 ;  /* 0x7feffffe0600780c */ /* 0x000fc80000704470 */
[----:B------:R-:W-:-:S09]  /*13e0*/  DFMA R30, R30, R36, R34 ;  /* 0x000000241e1e722b */ /* 0x000fd20000000022 */
[----:B------:R-:W-:Y:S05]  /*13f0*/  @P0 BRA `(.L_x_22) ;  /* 0x0000000000740947 */ /* 0x000fea0003800000 */
[----:B------:R-:W-:Y:S01]  /*1400*/  LOP3.LUT R10, R11, 0x7ff00000, RZ, 0xc0, !PT ;  /* 0x7ff000000b0a7812 */ /* 0x000fe200078ec0ff */
[----:B------:R-:W-:Y:S01]  /*1410*/  IMAD.MOV.U32 R6, RZ, RZ, RZ ;  /* 0x000000ffff067224 */ /* 0x000fe200078e00ff */
[----:B------:R-:W-:-:S04]  /*1420*/  LOP3.LUT R7, R13, 0x7ff00000, RZ, 0xc0, !PT ;  /* 0x7ff000000d077812 */ /* 0x000fc800078ec0ff */
[CC--:B------:R-:W-:Y:S02]  /*1430*/  VIADDMNMX R4, R10.reuse, -R7.reuse, 0xb9600000, !PT ;  /* 0xb96000000a047446 */ /* 0x0c0fe40007800907 */
[----:B------:R-:W-:Y:S02]  /*1440*/  ISETP.GE.U32.AND P0, PT, R10, R7, PT ;  /* 0x000000070a00720c */ /* 0x000fe40003f06070 */
[----:B------:R-:W-:Y:S02]  /*1450*/  VIMNMX R4, PT, PT, R4, 0x46a00000, PT ;  /* 0x46a0000004047848 */ /* 0x000fe40003fe0100 */
[----:B------:R-:W-:-:S05]  /*1460*/  SEL R3, R3, 0x63400000, !P0 ;  /* 0x6340000003037807 */ /* 0x000fca0004000000 */
[----:B------:R-:W-:-:S04]  /*1470*/  IMAD.IADD R3, R4, 0x1, -R3 ;  /* 0x0000000104037824 */ /* 0x000fc800078e0a03 */
[----:B------:R-:W-:-:S06]  /*1480*/  VIADD R7, R3, 0x7fe00000 ;  /* 0x7fe0000003077836 */ /* 0x000fcc0000000000 */
[----:B------:R-:W-:-:S10]  /*1490*/  DMUL R34, R30, R6 ;  /* 0x000000061e227228 */ /* 0x000fd40000000000 */
[----:B------:R-:W-:-:S13]  /*14a0*/  FSETP.GTU.AND P0, PT, |R35|, 1.469367938527859385e-39, PT ;  /* 0x001000002300780b */ /* 0x000fda0003f0c200 */
[----:B------:R-:W-:Y:S05]  /*14b0*/  @P0 BRA `(.L_x_23) ;  /* 0x0000000000a00947 */ /* 0x000fea0003800000 */
[----:B------:R-:W-:-:S06]  /*14c0*/  DFMA R8, R30, -R14, R8 ;  /* 0x8000000e1e08722b */ /* 0x000fcc0000000008 */
[----:B------:R-:W-:-:S04]  /*14d0*/  IMAD.MOV.U32 R8, RZ, RZ, RZ ;  /* 0x000000ffff087224 */ /* 0x000fc800078e00ff */
[C---:B------:R-:W-:Y:S02]  /*14e0*/  FSETP.NEU.AND P0, PT, R9.reuse, RZ, PT ;  /* 0x000000ff0900720b */ /* 0x040fe40003f0d000 */
[----:B------:R-:W-:-:S04]  /*14f0*/  LOP3.LUT R12, R9, 0x80000000, R13, 0x48, !PT ;  /* 0x80000000090c7812 */ /* 0x000fc800078e480d */
[----:B------:R-:W-:-:S07]  /*1500*/  LOP3.LUT R9, R12, R7, RZ, 0xfc, !PT ;  /* 0x000000070c097212 */ /* 0x000fce00078efcff */
[----:B------:R-:W-:Y:S05]  /*1510*/  @!P0 BRA `(.L_x_23) ;  /* 0x0000000000888947 */ /* 0x000fea0003800000 */
[----:B------:R-:W-:Y:S01]  /*1520*/  IMAD.MOV R7, RZ, RZ, -R3 ;  /* 0x000000ffff077224 */ /* 0x000fe200078e0a03 */
[----:B------:R-:W-:Y:S01]  /*1530*/  IADD3 R3, PT, PT, -R3, -0x43300000, RZ ;  /* 0xbcd0000003037810 */ /* 0x000fe20007ffe1ff */
[----:B------:R-:W-:-:S06]  /*1540*/  IMAD.MOV.U32 R6, RZ, RZ, RZ ;  /* 0x000000ffff067224 */ /* 0x000fcc00078e00ff */
[----:B------:R-:W-:Y:S02]  /*1550*/  DFMA R6, R34, -R6, R30 ;  /* 0x800000062206722b */ /* 0x000fe4000000001e */
[----:B------:R-:W-:-:S08]  /*1560*/  DMUL.RP R30, R30, R8 ;  /* 0x000000081e1e7228 */ /* 0x000fd00000008000 */
[----:B------:R-:W-:Y:S02]  /*1570*/  FSETP.NEU.AND P0, PT, |R7|, R3, PT ;  /* 0x000000030700720b */ /* 0x000fe40003f0d200 */
[----:B------:R-:W-:Y:S02]  /*1580*/  LOP3.LUT R12, R31, R12, RZ, 0x3c, !PT ;  /* 0x0000000c1f0c7212 */ /* 0x000fe400078e3cff */
[----:B------:R-:W-:Y:S02]  /*1590*/  FSEL R4, R30, R34, !P0 ;  /* 0x000000221e047208 */ /* 0x000fe40004000000 */
[----:B------:R-:W-:-:S03]  /*15a0*/  FSEL R35, R12, R35, !P0 ;  /* 0x000000230c237208 */ /* 0x000fc60004000000 */
[----:B------:R-:W-:Y:S01]  /*15b0*/  IMAD.MOV.U32 R34, RZ, RZ, R4 ;  /* 0x000000ffff227224 */ /* 0x000fe200078e0004 */
[----:B------:R-:W-:Y:S06]  /*15c0*/  BRA `(.L_x_23) ;  /* 0x00000000005c7947 */ /* 0x000fec0003800000 */
.L_x_22:
[----:B------:R-:W-:-:S14]  /*15d0*/  DSETP.NAN.AND P0, PT, R10, R10, PT ;  /* 0x0000000a0a00722a */ /* 0x000fdc0003f08000 */
[----:B------:R-:W-:Y:S05]  /*15e0*/  @P0 BRA `(.L_x_24) ;  /* 0x0000000000480947 */ /* 0x000fea0003800000 */
[----:B------:R-:W-:-:S14]  /*15f0*/  DSETP.NAN.AND P0, PT, R12, R12, PT ;  /* 0x0000000c0c00722a */ /* 0x000fdc0003f08000 */
[----:B------:R-:W-:Y:S05]  /*1600*/  @P0 BRA `(.L_x_25) ;  /* 0x0000000000300947 */ /* 0x000fea0003800000 */
[----:B------:R-:W-:Y:S01]  /*1610*/  ISETP.NE.AND P0, PT, R7, R4, PT ;  /* 0x000000040700720c */ /* 0x000fe20003f05270 */
[----:B------:R-:W-:Y:S02]  /*1620*/  IMAD.MOV.U32 R34, RZ, RZ, 0x0 ;  /* 0x00000000ff227424 */ /* 0x000fe400078e00ff */
[----:B------:R-:W-:-:S10]  /*1630*/  IMAD.MOV.U32 R35, RZ, RZ, -0x80000 ;  /* 0xfff80000ff237424 */ /* 0x000fd400078e00ff */
[----:B------:R-:W-:Y:S05]  /*1640*/  @!P0 BRA `(.L_x_23) ;  /* 0x00000000003c8947 */ /* 0x000fea0003800000 */
[----:B------:R-:W-:Y:S02]  /*1650*/  ISETP.NE.AND P0, PT, R7, 0x7ff00000, PT ;  /* 0x7ff000000700780c */ /* 0x000fe40003f05270 */
[----:B------:R-:W-:Y:S02]  /*1660*/  LOP3.LUT R35, R11, 0x80000000, R13, 0x48, !PT ;  /* 0x800000000b237812 */ /* 0x000fe400078e480d */
[----:B------:R-:W-:-:S13]  /*1670*/  ISETP.EQ.OR P0, PT, R4, RZ, !P0 ;  /* 0x000000ff0400720c */ /* 0x000fda0004702670 */
[----:B------:R-:W-:Y:S01]  /*1680*/  @P0 LOP3.LUT R3, R35, 0x7ff00000, RZ, 0xfc, !PT ;  /* 0x7ff0000023030812 */ /* 0x000fe200078efcff */
[----:B------:R-:W-:Y:S02]  /*1690*/  @!P0 IMAD.MOV.U32 R34, RZ, RZ, RZ ;  /* 0x000000ffff228224 */ /* 0x000fe400078e00ff */
[----:B------:R-:W-:Y:S02]  /*16a0*/  @P0 IMAD.MOV.U32 R34, RZ, RZ, RZ ;  /* 0x000000ffff220224 */ /* 0x000fe400078e00ff */
[----:B------:R-:W-:Y:S01]  /*16b0*/  @P0 IMAD.MOV.U32 R35, RZ, RZ, R3 ;  /* 0x000000ffff230224 */ /* 0x000fe200078e0003 */
[----:B------:R-:W-:Y:S06]  /*16c0*/  BRA `(.L_x_23) ;  /* 0x00000000001c7947 */ /* 0x000fec0003800000 */
.L_x_25:
[----:B------:R-:W-:Y:S01]  /*16d0*/  LOP3.LUT R3, R13, 0x80000, RZ, 0xfc, !PT ;  /* 0x000800000d037812 */ /* 0x000fe200078efcff */
[----:B------:R-:W-:-:S04]  /*16e0*/  IMAD.MOV.U32 R34, RZ, RZ, R12 ;  /* 0x000000ffff227224 */ /* 0x000fc800078e000c */
[----:B------:R-:W-:Y:S01]  /*16f0*/  IMAD.MOV.U32 R35, RZ, RZ, R3 ;  /* 0x000000ffff237224 */ /* 0x000fe200078e0003 */
[----:B------:R-:W-:Y:S06]  /*1700*/  BRA `(.L_x_23) ;  /* 0x00000000000c7947 */ /* 0x000fec0003800000 */
.L_x_24:
[----:B------:R-:W-:Y:S01]  /*1710*/  LOP3.LUT R3, R11, 0x80000, RZ, 0xfc, !PT ;  /* 0x000800000b037812 */ /* 0x000fe200078efcff */
[----:B------:R-:W-:-:S04]  /*1720*/  IMAD.MOV.U32 R34, RZ, RZ, R10 ;  /* 0x000000ffff227224 */ /* 0x000fc800078e000a */
[----:B------:R-:W-:-:S07]  /*1730*/  IMAD.MOV.U32 R35, RZ, RZ, R3 ;  /* 0x000000ffff237224 */ /* 0x000fce00078e0003 */
.L_x_23:
[----:B------:R-:W-:Y:S05]  /*1740*/  BSYNC.RECONVERGENT B2 ;  /* 0x0000000000027941 */ /* 0x000fea0003800200 */
.L_x_21:
[----:B------:R-:W-:Y:S02]  /*1750*/  IMAD.MOV.U32 R3, RZ, RZ, 0x0 ;  /* 0x00000000ff037424 */ /* 0x000fe400078e00ff */
[----:B------:R-:W-:Y:S02]  /*1760*/  IMAD.MOV.U32 R4, RZ, RZ, R34 ;  /* 0x000000ffff047224 */ /* 0x000fe400078e0022 */
[----:B------:R-:W-:Y:S05]  /*1770*/  RET.REL.NODEC R2 `(_Z35gpu_square_update_kernel_transposedPdS_S_i) ;  /* 0xffffffe802207950 */ /* 0x000fea0003c3ffff */
.L_x_26:
        /* <DEDUP_REMOVED lines=16> */
.L_x_81:


//--------------------- .text._Z36gpu_square_solve_kernel_optimized_shPdS_S_ii --------------------------
	.section	.text._Z36gpu_square_solve_kernel_optimized_shPdS_S_ii,"ax",@progbits
	.align	128
        .global         _Z36gpu_square_solve_kernel_optimized_shPdS_S_ii
        .type           _Z36gpu_square_solve_kernel_optimized_shPdS_S_ii,@function
        .size           _Z36gpu_square_solve_kernel_optimized_shPdS_S_ii,(.L_x_86 - _Z36gpu_square_solve_kernel_optimized_shPdS_S_ii)
        .other          _Z36gpu_square_solve_kernel_optimized_shPdS_S_ii,@"STO_CUDA_ENTRY STV_DEFAULT"
_Z36gpu_square_solve_kernel_optimized_shPdS_S_ii:
.text._Z36gpu_square_solve_kernel_optimized_shPdS_S_ii:
[----:B------:R-:W-:Y:S08]  /*0000*/  LDC R1, c[0x0][0x37c] ;  /* 0x0000df00ff017b82 */ /* 0x000ff00000000800 */
[----:B------:R-:W0:Y:S01]  /*0010*/  LDC R0, c[0x0][0x39c] ;  /* 0x0000e700ff007b82 */ /* 0x000e220000000800 */
[----:B------:R-:W1:Y:S01]  /*0020*/  S2R R8, SR_TID.Y ;  /* 0x0000000000087919 */ /* 0x000e620000002200 */
[----:B------:R-:W-:Y:S01]  /*0030*/  HFMA2 R4, -RZ, RZ, 0, 0 ;  /* 0x00000000ff047431 */ /* 0x000fe200000001ff */
[----:B------:R-:W2:Y:S01]  /*0040*/  LDCU.64 UR8, c[0x0][0x358] ;  /* 0x00006b00ff0877ac */ /* 0x000ea20008000a00 */
[----:B------:R-:W3:Y:S04]  /*0050*/  S2R R9, SR_TID.X ;  /* 0x0000000000097919 */ /* 0x000ee80000002100 */
[----:B------:R-:W4:Y:S08]  /*0060*/  S2UR UR4, SR_CTAID.Y ;  /* 0x00000000000479c3 */ /* 0x000f300000002600 */
[----:B------:R-:W3:Y:S01]  /*0070*/  LDC R6, c[0x0][0x360] ;  /* 0x0000d800ff067b82 */ /* 0x000ee20000000800 */
[----:B------:R-:W4:Y:S01]  /*0080*/  LDCU UR5, c[0x0][0x364] ;  /* 0x00006c80ff0577ac */ /* 0x000f220008000800 */
[----:B0-----:R-:W-:-:S02]  /*0090*/  IABS R10, R0 ;  /* 0x00000000000a7213 */ /* 0x001fc40000000000 */
[----:B------:R-:W-:Y:S02]  /*00a0*/  ISETP.NE.AND P1, PT, R0, RZ, PT ;  /* 0x000000ff0000720c */ /* 0x000fe40003f25270 */
[----:B------:R-:W0:Y:S01]  /*00b0*/  I2F.RP R2, R10 ;  /* 0x0000000a00027306 */ /* 0x000e220000209400 */
[----:B----4-:R-:W-:Y:S01]  /*00c0*/  UIMAD UR4, UR4, UR5, URZ ;  /* 0x00000005040472a4 */ /* 0x010fe2000f8e02ff */
[----:B------:R-:W3:Y:S05]  /*00d0*/  S2UR UR5, SR_CTAID.X ;  /* 0x00000000000579c3 */ /* 0x000eea0000002500 */
[----:B-1----:R-:W-:Y:S01]  /*00e0*/  VIADD R3, R8, UR4 ;  /* 0x0000000408037c36 */ /* 0x002fe20008000000 */
[----:B0-----:R-:W0:Y:S02]  /*00f0*/  MUFU.RCP R2, R2 ;  /* 0x0000000200027308 */ /* 0x001e240000001000 */
[----:B0-----:R-:W-:-:S02]  /*0100*/  VIADD R5, R2, 0xffffffe ;  /* 0x0ffffffe02057836 */ /* 0x001fc40000000000 */
[----:B------:R-:W-:-:S04]  /*0110*/  IABS R2, R3 ;  /* 0x0000000300027213 */ /* 0x000fc80000000000 */
[----:B------:R-:W0:Y:S02]  /*0120*/  F2I.FTZ.U32.TRUNC.NTZ R5, R5 ;  /* 0x0000000500057305 */ /* 0x000e24000021f000 */
[----:B0-----:R-:W-:-:S04]  /*0130*/  IMAD.MOV R7, RZ, RZ, -R5 ;  /* 0x000000ffff077224 */ /* 0x001fc800078e0a05 */
[----:B------:R-:W-:-:S04]  /*0140*/  IMAD R7, R7, R10, RZ ;  /* 0x0000000a07077224 */ /* 0x000fc800078e02ff */
[----:B------:R-:W-:-:S04]  /*0150*/  IMAD.HI.U32 R7, R5, R7, R4 ;  /* 0x0000000705077227 */ /* 0x000fc800078e0004 */
[----:B------:R-:W-:Y:S02]  /*0160*/  IMAD.MOV.U32 R4, RZ, RZ, R2 ;  /* 0x000000ffff047224 */ /* 0x000fe400078e0002 */
[----:B------:R-:W0:Y:S02]  /*0170*/  LDC R2, c[0x0][0x398] ;  /* 0x0000e600ff027b82 */ /* 0x000e240000000800 */
[----:B------:R-:W-:-:S04]  /*0180*/  IMAD.HI.U32 R7, R7, R4, RZ ;  /* 0x0000000407077227 */ /* 0x000fc800078e00ff */
[----:B------:R-:W-:-:S04]  /*0190*/  IMAD.MOV R7, RZ, RZ, -R7 ;  /* 0x000000ffff077224 */ /* 0x000fc800078e0a07 */
[----:B------:R-:W-:Y:S02]  /*01a0*/  IMAD R5, R10, R7, R4 ;  /* 0x000000070a057224 */ /* 0x000fe400078e0204 */
[----:B---3--:R-:W-:-:S03]  /*01b0*/  IMAD R7, R6, UR5, R9 ;  /* 0x0000000506077c24 */ /* 0x008fc6000f8e0209 */
[----:B------:R-:W-:-:S13]  /*01c0*/  ISETP.GT.U32.AND P0, PT, R10, R5, PT ;  /* 0x000000050a00720c */ /* 0x000fda0003f04070 */
[----:B------:R-:W-:Y:S02]  /*01d0*/  @!P0 IADD3 R5, PT, PT, R5, -R10, RZ ;  /* 0x8000000a05058210 */ /* 0x000fe40007ffe0ff */
[----:B------:R-:W-:Y:S02]  /*01e0*/  ISETP.GE.AND P0, PT, R3, RZ, PT ;  /* 0x000000ff0300720c */ /* 0x000fe40003f06270 */
[----:B------:R-:W-:-:S13]  /*01f0*/  ISETP.GT.U32.AND P2, PT, R10, R5, PT ;  /* 0x000000050a00720c */ /* 0x000fda0003f44070 */
[----:B------:R-:W-:Y:S01]  /*0200*/  @!P2 IMAD.IADD R5, R5, 0x1, -R10 ;  /* 0x000000010505a824 */ /* 0x000fe200078e0a0a */
[----:B0-----:R-:W-:-:S03]  /*0210*/  IADD3 R10, PT, PT, R2, -0x20, RZ ;  /* 0xffffffe0020a7810 */ /* 0x001fc60007ffe0ff */
[----:B------:R-:W-:Y:S01]  /*0220*/  @!P0 IMAD.MOV R5, RZ, RZ, -R5 ;  /* 0x000000ffff058224 */ /* 0x000fe200078e0a05 */
[----:B------:R-:W-:Y:S02]  /*0230*/  @!P1 LOP3.LUT R5, RZ, R0, RZ, 0x33, !PT ;  /* 0x00000000ff059212 */ /* 0x000fe400078e33ff */
[----:B------:R-:W-:Y:S02]  /*0240*/  ISETP.GE.AND P1, PT, R7, R10, PT ;  /* 0x0000000a0700720c */ /* 0x000fe40003f26270 */
[----:B------:R-:W-:-:S04]  /*0250*/  IADD3 R6, PT, PT, R3, -R0, -R5 ;  /* 0x8000000003067210 */ /* 0x000fc80007ffe805 */
[----:B------:R-:W-:-:S13]  /*0260*/  ISETP.GE.AND P2, PT, R7, R6, PT ;  /* 0x000000060700720c */ /* 0x000fda0003f46270 */
[----:B--2---:R-:W-:Y:S05]  /*0270*/  @!P1 EXIT P2 ;  /* 0x000000000000994d */ /* 0x004fea0001000000 */
[----:B------:R-:W-:-:S05]  /*0280*/  IMAD.SHL.U32 R14, R0, 0x2, RZ ;  /* 0x00000002000e7824 */ /* 0x000fca00078e00ff */
[----:B------:R-:W-:-:S04]  /*0290*/  IABS R13, R14 ;  /* 0x0000000e000d7213 */ /* 0x000fc80000000000 */
[----:B------:R-:W0:Y:S08]  /*02a0*/  I2F.RP R6, R13 ;  /* 0x0000000d00067306 */ /* 0x000e300000209400 */
[----:B0-----:R-:W0:Y:S02]  /*02b0*/  MUFU.RCP R6, R6 ;  /* 0x0000000600067308 */ /* 0x001e240000001000 */
[----:B0-----:R-:W-:-:S06]  /*02c0*/  VIADD R10, R6, 0xffffffe ;  /* 0x0ffffffe060a7836 */ /* 0x001fcc0000000000 */
[----:B------:R0:W1:Y:S02]  /*02d0*/  F2I.FTZ.U32.TRUNC.NTZ R11, R10 ;  /* 0x0000000a000b7305 */ /* 0x000064000021f000 */
[----:B0-----:R-:W-:Y:S01]  /*02e0*/  IMAD.MOV.U32 R10, RZ, RZ, RZ ;  /* 0x000000ffff0a7224 */ /* 0x001fe200078e00ff */
[----:B-1----:R-:W-:-:S05]  /*02f0*/  IADD3 R12, PT, PT, RZ, -R11, RZ ;  /* 0x8000000bff0c7210 */ /* 0x002fca0007ffe0ff */
[----:B------:R-:W-:Y:S01]  /*0300*/  IMAD R15, R12, R13, RZ ;  /* 0x0000000d0c0f7224 */ /* 0x000fe200078e02ff */
[----:B------:R-:W-:-:S03]  /*0310*/  IABS R12, R14 ;  /* 0x0000000e000c7213 */ /* 0x000fc60000000000 */
[----:B------:R-:W-:-:S04]  /*0320*/  IMAD.HI.U32 R11, R11, R15, R10 ;  /* 0x0000000f0b0b7227 */ /* 0x000fc800078e000a */
[----:B------:R-:W-:Y:S02]  /*0330*/  IMAD.MOV R12, RZ, RZ, -R12 ;  /* 0x000000ffff0c7224 */ /* 0x000fe400078e0a0c */
[----:B------:R-:W-:-:S04]  /*0340*/  IMAD.HI.U32 R11, R11, R4, RZ ;  /* 0x000000040b0b7227 */ /* 0x000fc800078e00ff */
[----:B------:R-:W-:-:S05]  /*0350*/  IMAD R4, R11, R12, R4 ;  /* 0x0000000c0b047224 */ /* 0x000fca00078e0204 */
[----:B------:R-:W-:-:S13]  /*0360*/  ISETP.GT.U32.AND P2, PT, R13, R4, PT ;  /* 0x000000040d00720c */ /* 0x000fda0003f44070 */
[----:B------:R-:W-:Y:S02]  /*0370*/  @!P2 IADD3 R4, PT, PT, R4, -R13, RZ ;  /* 0x8000000d0404a210 */ /* 0x000fe40007ffe0ff */
[----:B------:R-:W-:Y:S02]  /*0380*/  ISETP.NE.AND P2, PT, R14, RZ, PT ;  /* 0x000000ff0e00720c */ /* 0x000fe40003f45270 */
[----:B------:R-:W-:-:S13]  /*0390*/  ISETP.GT.U32.AND P3, PT, R13, R4, PT ;  /* 0x000000040d00720c */ /* 0x000fda0003f64070 */
[----:B------:R-:W-:-:S04]  /*03a0*/  @!P3 IMAD.IADD R4, R4, 0x1, -R13 ;  /* 0x000000010404b824 */ /* 0x000fc800078e0a0d */
[----:B------:R-:W-:Y:S01]  /*03b0*/  @!P0 IMAD.MOV R4, RZ, RZ, -R4 ;  /* 0x000000ffff048224 */ /* 0x000fe200078e0a04 */
[----:B------:R-:W-:-:S04]  /*03c0*/  @!P2 LOP3.LUT R4, RZ, R14, RZ, 0x33, !PT ;  /* 0x0000000eff04a212 */ /* 0x000fc800078e33ff */
[----:B------:R-:W-:-:S13]  /*03d0*/  ISETP.GE.AND P0, PT, R4, R0, PT ;  /* 0x000000000400720c */ /* 0x000fda0003f06270 */
[----:B------:R-:W-:Y:S05]  /*03e0*/  @!P0 EXIT ;  /* 0x000000000000894d */ /* 0x000fea0003800000 */
[----:B------:R-:W-:-:S04]  /*03f0*/  VIMNMX R11, PT, PT, R7, R3, PT ;  /* 0x00000003070b7248 */ /* 0x000fc80003fe0100 */
[----:B------:R-:W-:-:S13]  /*0400*/  ISETP.GE.AND P0, PT, R11, R2, PT ;  /* 0x000000020b00720c */ /* 0x000fda0003f06270 */
[----:B------:R-:W-:Y:S05]  /*0410*/  @P0 EXIT ;  /* 0x000000000000094d */ /* 0x000fea0003800000 */
[----:B------:R-:W0:Y:S01]  /*0420*/  LDCU UR10, c[0x0][0x39c] ;  /* 0x00007380ff0a77ac */ /* 0x000e220008000800 */
[----:B------:R-:W-:Y:S05]  /*0430*/  @!P1 BRA `(.L_x_27) ;  /* 0x00000008000c9947 */ /* 0x000fea0003800000 */
[----:B------:R-:W1:Y:S01]  /*0440*/  LDC.64 R20, c[0x0][0x390] ;  /* 0x0000e400ff147b82 */ /* 0x000e620000000a00 */
[----:B------:R-:W-:Y:S01]  /*0450*/  IADD3 R4, PT, PT, R2, -0x1, RZ ;  /* 0xffffffff02047810 */ /* 0x000fe20007ffe0ff */
[----:B------:R-:W-:Y:S01]  /*0460*/  BSSY.RECONVERGENT B0, `(.L_x_28) ;  /* 0x0000006000007945 */ /* 0x000fe20003800200 */
[----:B------:R-:W-:Y:S02]  /*0470*/  ISETP.GE.AND P1, PT, R0, 0x1, PT ;  /* 0x000000010000780c */ /* 0x000fe40003f26270 */
[----:B------:R-:W-:Y:S01]  /*0480*/  ISETP.NE.AND P0, PT, R7, R4, PT ;  /* 0x000000040700720c */ /* 0x000fe20003f05270 */
[----:B-1----:R-:W-:-:S12]  /*0490*/  IMAD.WIDE.U32 R20, R3, 0x8, R20 ;  /* 0x0000000803147825 */ /* 0x002fd800078e0014 */
[----:B------:R-:W-:Y:S05]  /*04a0*/  @P0 BRA `(.L_x_29) ;  /* 0x0000000000040947 */ /* 0x000fea0003800000 */
[----:B------:R1:W5:Y:S02]  /*04b0*/  LDG.E.64 R10, desc[UR8][R20.64] ;  /* 0x00000008140a7981 */ /* 0x000364000c1e1b00 */
.L_x_29:
[----:B0-----:R-:W-:Y:S05]  /*04c0*/  BSYNC.RECONVERGENT B0 ;  /* 0x0000000000007941 */ /* 0x001fea0003800200 */
.L_x_28:
[----:B------:R-:W-:Y:S05]  /*04d0*/  @!P1 BRA `(.L_x_30) ;  /* 0x0000000400d89947 */ /* 0x000fea0003800000 */
[----:B------:R-:W0:Y:S01]  /*04e0*/  S2UR UR7, SR_CgaCtaId ;  /* 0x00000000000779c3 */ /* 0x000e220000008800 */
[----:B------:R-:W-:Y:S01]  /*04f0*/  UMOV UR5, 0x400 ;  /* 0x0000040000057882 */ /* 0x000fe20000000000 */
[C---:B------:R-:W-:Y:S01]  /*0500*/  IADD3 R6, PT, PT, R8.reuse, UR4, R9 ;  /* 0x0000000408067c10 */ /* 0x040fe2000fffe009 */
[----:B------:R-:W-:Y:S01]  /*0510*/  UIADD3 UR6, UPT, UPT, UR5, 0x2000, URZ ;  /* 0x0000200005067890 */ /* 0x000fe2000fffe0ff */
[----:B------:R-:W-:-:S03]  /*0520*/  LEA R0, R8, UR4, 0x1 ;  /* 0x0000000408007c11 */ /* 0x000fc6000f8e08ff */
[----:B------:R-:W-:Y:S01]  /*0530*/  IMAD R6, R3, R2, R6 ;  /* 0x0000000203067224 */ /* 0x000fe200078e0206 */
[----:B------:R-:W2:Y:S01]  /*0540*/  LDC.64 R18, c[0x0][0x380] ;  /* 0x0000e000ff127b82 */ /* 0x000ea20000000a00 */
[--C-:B------:R-:W-:Y:S01]  /*0550*/  IMAD.IADD R3, R0, 0x1, -R5.reuse ;  /* 0x0000000100037824 */ /* 0x100fe200078e0a05 */
[----:B------:R-:W-:Y:S01]  /*0560*/  MOV R2, RZ ;  /* 0x000000ff00027202 */ /* 0x000fe20000000f00 */
[----:B------:R-:W-:Y:S01]  /*0570*/  IMAD.IADD R0, R6, 0x1, -R5 ;  /* 0x0000000106007824 */ /* 0x000fe200078e0a05 */
[----:B0-----:R-:W-:Y:S02]  /*0580*/  ULEA UR6, UR7, UR6, 0x18 ;  /* 0x0000000607067291 */ /* 0x001fe4000f8ec0ff */
[----:B------:R-:W-:-:S04]  /*0590*/  ULEA UR5, UR7, UR5, 0x18 ;  /* 0x0000000507057291 */ /* 0x000fc8000f8ec0ff */
[C---:B------:R-:W-:Y:S02]  /*05a0*/  LEA R16, R8.reuse, UR6, 0x8 ;  /* 0x0000000608107c11 */ /* 0x040fe4000f8e40ff */
[----:B------:R-:W-:-:S03]  /*05b0*/  LEA R5, R8, UR5, 0x8 ;  /* 0x0000000508057c11 */ /* 0x000fc6000f8e40ff */
[----:B------:R-:W-:-:S07]  /*05c0*/  IMAD R6, R9, 0x8, R16 ;  /* 0x0000000809067824 */ /* 0x000fce00078e0210 */
.L_x_33:
[----:B------:R-:W-:Y:S05]  /*05d0*/  WARPSYNC.ALL ;  /* 0x0000000000007948 */ /* 0x000fea0003800000 */
[----:B------:R-:W0:Y:S01]  /*05e0*/  @!P0 LDC.64 R12, c[0x0][0x390] ;  /* 0x0000e400ff0c8b82 */ /* 0x000e220000000a00 */
[----:B------:R-:W-:Y:S01]  /*05f0*/  VIADD R0, R0, 0xffffffe0 ;  /* 0xffffffe000007836 */ /* 0x000fe20000000000 */
[----:B------:R-:W-:-:S03]  /*0600*/  @!P0 IADD3 R15, PT, PT, R3, -0x20, RZ ;  /* 0xffffffe0030f8810 */ /* 0x000fc60007ffe0ff */
[----:B--2---:R-:W-:-:S03]  /*0610*/  IMAD.WIDE.U32 R8, R0, 0x8, R18 ;  /* 0x0000000800087825 */ /* 0x004fc600078e0012 */
[----:B------:R-:W-:Y:S01]  /*0620*/  BAR.SYNC.DEFER_BLOCKING 0x0 ;  /* 0x0000000000007b1d */ /* 0x000fe20000010000 */
[----:B0-----:R-:W-:-:S05]  /*0630*/  @!P0 IMAD.WIDE.U32 R12, R15, 0x8, R12 ;  /* 0x000000080f0c8825 */ /* 0x001fca00078e000c */
[----:B------:R-:W2:Y:S04]  /*0640*/  LDG.E.64 R8, desc[UR8][R8.64] ;  /* 0x0000000808087981 */ /* 0x000ea8000c1e1b00 */
[----:B------:R-:W3:Y:S01]  /*0650*/  @!P0 LDG.E.64 R12, desc[UR8][R12.64] ;  /* 0x000000080c0c8981 */ /* 0x000ee2000c1e1b00 */
[----:B------:R-:W-:Y:S01]  /*0660*/  VIADD R2, R2, 0x20 ;  /* 0x0000002002027836 */ /* 0x000fe20000000000 */
[----:B------:R-:W-:Y:S04]  /*0670*/  BSSY.RECONVERGENT B0, `(.L_x_31) ;  /* 0x000005a000007945 */ /* 0x000fe80003800200 */
[----:B------:R-:W-:Y:S01]  /*0680*/  ISETP.GE.AND P1, PT, R2, UR10, PT ;  /* 0x0000000a02007c0c */ /* 0x000fe2000bf26270 */
[----:B--2---:R0:W-:Y:S04]  /*0690*/  STS.64 [R6], R8 ;  /* 0x0000000806007388 */ /* 0x0041e80000000a00 */
[----:B---3--:R0:W-:Y:S01]  /*06a0*/  @!P0 STS.64 [R5], R12 ;  /* 0x0000000c05008388 */ /* 0x0081e20000000a00 */
[----:B------:R-:W-:Y:S01]  /*06b0*/  BAR.SYNC.DEFER_BLOCKING 0x0 ;  /* 0x0000000000007b1d */ /* 0x000fe20000010000 */
[----:B------:R-:W-:-:S13]  /*06c0*/  ISETP.NE.AND P0, PT, R7, R4, PT ;  /* 0x000000040700720c */ /* 0x000fda0003f05270 */
[----:B0-----:R-:W-:Y:S05]  /*06d0*/  @P0 BRA `(.L_x_32) ;  /* 0x00000004004c0947 */ /* 0x001fea0003800000 */
[----:B------:R-:W0:Y:S01]  /*06e0*/  S2UR UR6, SR_CgaCtaId ;  /* 0x00000000000679c3 */ /* 0x000e220000008800 */
[----:B------:R-:W-:Y:S01]  /*06f0*/  UMOV UR5, 0x400 ;  /* 0x0000040000057882 */ /* 0x000fe20000000000 */
[----:B------:R-:W-:Y:S01]  /*0700*/  LDS.128 R12, [R16] ;  /* 0x00000000100c7984 */ /* 0x000fe20000000c00 */
[----:B0-----:R-:W-:-:S09]  /*0710*/  ULEA UR5, UR6, UR5, 0x18 ;  /* 0x0000000506057291 */ /* 0x001fd2000f8ec0ff */
[----:B------:R-:W0:Y:S04]  /*0720*/  LDS.64 R24, [UR5] ;  /* 0x00000005ff187984 */ /* 0x000e280008000a00 */
[----:B------:R-:W2:Y:S04]  /*0730*/  LDS.64 R22, [UR5+0x100] ;  /* 0x00010005ff167984 */ /* 0x000ea80008000a00 */
[----:B------:R-:W-:Y:S01]  /*0740*/  LDS.64 R26, [UR5+0x1c00] ;  /* 0x001c0005ff1a7984 */ /* 0x000fe20008000a00 */
[----:B0----5:R-:W-:-:S03]  /*0750*/  DFMA R24, -R12, R24, R10 ;  /* 0x000000180c18722b */ /* 0x021fc6000000010a */
[----:B------:R-:W-:Y:S04]  /*0760*/  LDS.128 R8, [R16+0x10] ;  /* 0x0000100010087984 */ /* 0x000fe80000000c00 */
[----:B------:R-:W0:Y:S01]  /*0770*/  LDS.64 R12, [UR5+0x200] ;  /* 0x00020005ff0c7984 */ /* 0x000e220008000a00 */
[----:B--2---:R-:W-:-:S03]  /*0780*/  DFMA R14, R22, -R14, R24 ;  /* 0x8000000e160e722b */ /* 0x004fc60000000018 */
[----:B------:R-:W2:Y:S04]  /*0790*/  LDS.64 R22, [UR5+0x300] ;  /* 0x00030005ff167984 */ /* 0x000ea80008000a00 */
[----:B------:R-:W-:Y:S01]  /*07a0*/  LDS.64 R24, [UR5+0x400] ;  /* 0x00040005ff187984 */ /* 0x000fe20008000a00 */
[----:B0-----:R-:W-:-:S03]  /*07b0*/  DFMA R8, -R8, R12, R14 ;  /* 0x0000000c0808722b */ /* 0x001fc6000000010e */
[----:B------:R-:W0:Y:S05]  /*07c0*/  LDS.128 R12, [R16+0x20] ;  /* 0x00002000100c7984 */ /* 0x000e2a0000000c00 */
[----:B--2---:R-:W-:Y:S01]  /*07d0*/  DFMA R8, R22, -R10, R8 ;  /* 0x8000000a1608722b */ /* 0x004fe20000000008 */
[----:B------:R-:W2:Y:S07]  /*07e0*/  LDS.64 R22, [UR5+0x500] ;  /* 0x00050005ff167984 */ /* 0x000eae0008000a00 */
[----:B0-----:R-:W-:-:S02]  /*07f0*/  DFMA R24, -R12, R24, R8 ;  /* 0x000000180c18722b */ /* 0x001fc40000000108 */
[----:B------:R-:W-:Y:S04]  /*0800*/  LDS.128 R8, [R16+0x30] ;  /* 0x0000300010087984 */ /* 0x000fe80000000c00 */
[----:B------:R-:W0:Y:S02]  /*0810*/  LDS.64 R12, [UR5+0x600] ;  /* 0x00060005ff0c7984 */ /* 0x000e240008000a00 */
[----:B--2---:R-:W-:Y:S02]  /*0820*/  DFMA R14, R22, -R14, R24 ;  /* 0x8000000e160e722b */ /* 0x004fe40000000018 */
[----:B------:R-:W2:Y:S04]  /*0830*/  LDS.64 R22, [UR5+0x700] ;  /* 0x00070005ff167984 */ /* 0x000ea80008000a00 */
[----:B------:R-:W-:Y:S02]  /*0840*/  LDS.64 R24, [UR5+0x800] ;  /* 0x00080005ff187984 */ /* 0x000fe40008000a00 */
[----:B0-----:R-:W-:-:S02]  /*0850*/  DFMA R8, -R8, R12, R14 ;  /* 0x0000000c0808722b */ /* 0x001fc4000000010e */
[----:B------:R-:W0:Y:S06]  /*0860*/  LDS.128 R12, [R16+0x40] ;  /* 0x00004000100c7984 */ /* 0x000e2c0000000c00 */
        /* <DEDUP_REMOVED lines=53> */
[----:B------:R-:W0:Y:S04]  /*0bc0*/  LDS.128 R8, [R16+0xf0] ;  /* 0x0000f00010087984 */ /* 0x000e280000000c00 */
[----:B------:R-:W3:Y:S02]  /*0bd0*/  LDS.64 R12, [UR5+0x1f00] ;  /* 0x001f0005ff0c7984 */ /* 0x000ee40008000a00 */
[----:B--2---:R-:W-:-:S08]  /*0be0*/  DFMA R14, R22, -R14, R26 ;  /* 0x8000000e160e722b */ /* 0x004fd0000000001a */
[----:B0-----:R-:W-:-:S08]  /*0bf0*/  DFMA R8, -R8, R24, R14 ;  /* 0x000000180808722b */ /* 0x001fd0000000010e */
[----:B---3--:R-:W-:-:S11]  /*0c00*/  DFMA R10, R12, -R10, R8 ;  /* 0x8000000a0c0a722b */ /* 0x008fd60000000008 */
.L_x_32:
[----:B------:R-:W-:Y:S05]  /*0c10*/  BSYNC.RECONVERGENT B0 ;  /* 0x0000000000007941 */ /* 0x000fea0003800200 */
.L_x_31:
[----:B------:R-:W-:Y:S01]  /*0c20*/  VIADD R3, R3, 0xffffffe0 ;  /* 0xffffffe003037836 */ /* 0x000fe20000000000 */
[----:B------:R-:W-:Y:S06]  /*0c30*/  @!P1 BRA `(.L_x_33) ;  /* 0xfffffff800649947 */ /* 0x000fec000383ffff */
.L_x_30:
[----:B------:R-:W-:Y:S05]  /*0c40*/  @P0 EXIT ;  /* 0x000000000000094d */ /* 0x000fea0003800000 */
[----:B-----5:R-:W-:Y:S01]  /*0c50*/  STG.E.64 desc[UR8][R20.64], R10 ;  /* 0x0000000a14007986 */ /* 0x020fe2000c101b08 */
[----:B------:R-:W-:Y:S05]  /*0c60*/  EXIT ;  /* 0x000000000000794d */ /* 0x000fea0003800000 */
.L_x_27:
[----:B------:R-:W1:Y:S01]  /*0c70*/  LDC.64 R18, c[0x0][0x380] ;  /* 0x0000e000ff127b82 */ /* 0x000e620000000a00 */
[----:B------:R-:W-:-:S04]  /*0c80*/  IMAD R21, R3, R2, R7 ;  /* 0x0000000203157224 */ /* 0x000fc800078e0207 */
[----:B-1----:R-:W-:-:S05]  /*0c90*/  IMAD.WIDE R20, R21, 0x8, R18 ;  /* 0x0000000815147825 */ /* 0x002fca00078e0212 */
[----:B------:R1:W5:Y:S01]  /*0ca0*/  LDG.E.64 R10, desc[UR8][R20.64] ;  /* 0x00000008140a7981 */ /* 0x000362000c1e1b00 */
[----:B------:R-:W-:-:S13]  /*0cb0*/  ISETP.GE.AND P0, PT, R0, 0x1, PT ;  /* 0x000000010000780c */ /* 0x000fda0003f06270 */
[----:B-1----:R-:W-:Y:S05]  /*0cc0*/  @!P0 BRA `(.L_x_34) ;  /* 0x0000000400bc8947 */ /* 0x002fea0003800000 */
[----:B------:R-:W1:Y:S01]  /*0cd0*/  S2UR UR6, SR_CgaCtaId ;  /* 0x00000000000679c3 */ /* 0x000e620000008800 */
[----:B------:R-:W-:Y:S01]  /*0ce0*/  UMOV UR5, 0x400 ;  /* 0x0000040000057882 */ /* 0x000fe20000000000 */
[C---:B------:R-:W-:Y:S01]  /*0cf0*/  LEA R4, R8.reuse, UR4, 0x1 ;  /* 0x0000000408047c11 */ /* 0x040fe2000f8e08ff */
[----:B------:R-:W-:Y:S01]  /*0d00*/  UIADD3 UR7, UPT, UPT, UR5, 0x2000, URZ ;  /* 0x0000200005077890 */ /* 0x000fe2000fffe0ff */
[----:B------:R-:W-:Y:S02]  /*0d10*/  IADD3 R6, PT, PT, R8, UR4, R9 ;  /* 0x0000000408067c10 */ /* 0x000fe4000fffe009 */
[----:B------:R-:W-:-:S03]  /*0d20*/  IADD3 R4, PT, PT, R4, -0x20, -R5 ;  /* 0xffffffe004047810 */ /* 0x000fc60007ffe805 */
[-C--:B------:R-:W-:Y:S02]  /*0d30*/  IMAD R6, R3, R2.reuse, R6 ;  /* 0x0000000203067224 */ /* 0x080fe400078e0206 */
[----:B------:R-:W-:-:S03]  /*0d40*/  IMAD R7, R4, R2, R7 ;  /* 0x0000000204077224 */ /* 0x000fc600078e0207 */
[----:B------:R-:W-:Y:S01]  /*0d50*/  IADD3 R6, PT, PT, -R5, R6, RZ ;  /* 0x0000000605067210 */ /* 0x000fe20007ffe1ff */
[----:B------:R-:W-:Y:S01]  /*0d60*/  IMAD.MOV.U32 R5, RZ, RZ, RZ ;  /* 0x000000ffff057224 */ /* 0x000fe200078e00ff */
[----:B-1----:R-:W-:Y:S02]  /*0d70*/  ULEA UR5, UR6, UR5, 0x18 ;  /* 0x0000000506057291 */ /* 0x002fe4000f8ec0ff */
[----:B------:R-:W-:-:S04]  /*0d80*/  ULEA UR7, UR6, UR7, 0x18 ;  /* 0x0000000706077291 */ /* 0x000fc8000f8ec0ff */
[----:B------:R-:W-:Y:S02]  /*0d90*/  LEA R17, R9, UR5, 0x3 ;  /* 0x0000000509117c11 */ /* 0x000fe4000f8e18ff */
[----:B------:R-:W-:-:S03]  /*0da0*/  LEA R4, R8, UR7, 0x8 ;  /* 0x0000000708047c11 */ /* 0x000fc6000f8e40ff */
[----:B------:R-:W-:Y:S01]  /*0db0*/  IMAD R16, R8, 0x100, R17 ;  /* 0x0000010008107824 */ /* 0x000fe200078e0211 */
[----:B------:R-:W-:-:S07]  /*0dc0*/  LEA R3, R9, R4, 0x3 ;  /* 0x0000000409037211 */ /* 0x000fce00078e18ff */
.L_x_35:
[----:B------:R-:W-:Y:S05]  /*0dd0*/  WARPSYNC.ALL ;  /* 0x0000000000007948 */ /* 0x000fea0003800000 */
[----:B------:R-:W-:Y:S01]  /*0de0*/  BAR.SYNC.DEFER_BLOCKING 0x0 ;  /* 0x0000000000007b1d */ /* 0x000fe20000010000 */
[----:B------:R-:W-:Y:S02]  /*0df0*/  VIADD R6, R6, 0xffffffe0 ;  /* 0xffffffe006067836 */ /* 0x000fe40000000000 */
[----:B------:R-:W-:-:S04]  /*0e00*/  IMAD.WIDE.U32 R28, R7, 0x8, R18 ;  /* 0x00000008071c7825 */ /* 0x000fc800078e0012 */
[----:B------:R-:W-:Y:S02]  /*0e10*/  IMAD.WIDE.U32 R26, R6, 0x8, R18 ;  /* 0x00000008061a7825 */ /* 0x000fe400078e0012 */
[----:B------:R-:W2:Y:S04]  /*0e20*/  LDG.E.64 R28, desc[UR8][R28.64] ;  /* 0x000000081c1c7981 */ /* 0x000ea8000c1e1b00 */
[----:B------:R-:W3:Y:S01]  /*0e30*/  LDG.E.64 R26, desc[UR8][R26.64] ;  /* 0x000000081a1a7981 */ /* 0x000ee2000c1e1b00 */
[----:B------:R-:W-:-:S05]  /*0e40*/  VIADD R5, R5, 0x20 ;  /* 0x0000002005057836 */ /* 0x000fca0000000000 */
[----:B------:R-:W-:Y:S01]  /*0e50*/  ISETP.GE.AND P0, PT, R5, R0, PT ;  /* 0x000000000500720c */ /* 0x000fe20003f06270 */
[----:B--2---:R-:W-:Y:S04]  /*0e60*/  STS.64 [R16], R28 ;  /* 0x0000001c10007388 */ /* 0x004fe80000000a00 */
[----:B---3--:R-:W-:Y:S01]  /*0e70*/  STS.64 [R3], R26 ;  /* 0x0000001a03007388 */ /* 0x008fe20000000a00 */
[----:B------:R-:W-:Y:S06]  /*0e80*/  BAR.SYNC.DEFER_BLOCKING 0x0 ;  /* 0x0000000000007b1d */ /* 0x000fec0000010000 */
[----:B------:R-:W-:Y:S04]  /*0e90*/  LDS.64 R24, [R17] ;  /* 0x0000000011187984 */ /* 0x000fe80000000a00 */
[----:B------:R-:W1:Y:S04]  /*0ea0*/  LDS.128 R12, [R4] ;  /* 0x00000000040c7984 */ /* 0x000e680000000c00 */
[----:B------:R-:W2:Y:S01]  /*0eb0*/  LDS.64 R22, [R17+0x100] ;  /* 0x0001000011167984 */ /* 0x000ea20000000a00 */
[----:B-1---5:R-:W-:-:S03]  /*0ec0*/  DFMA R24, -R12, R24, R10 ;  /* 0x000000180c18722b */ /* 0x022fc6000000010a */
[----:B------:R-:W-:Y:S04]  /*0ed0*/  LDS.64 R12, [R17+0x200] ;  /* 0x00020000110c7984 */ /* 0x000fe80000000a00 */
[----:B------:R-:W1:Y:S01]  /*0ee0*/  LDS.128 R8, [R4+0x10] ;  /* 0x0000100004087984 */ /* 0x000e620000000c00 */
[----:B--2---:R-:W-:-:S03]  /*0ef0*/  DFMA R14, R22, -R14, R24 ;  /* 0x8000000e160e722b */ /* 0x004fc60000000018 */
[----:B------:R-:W2:Y:S04]  /*0f00*/  LDS.64 R22, [R17+0x300] ;  /* 0x0003000011167984 */ /* 0x000ea80000000a00 */
[----:B------:R-:W-:Y:S01]  /*0f10*/  LDS.64 R24, [R17+0x400] ;  /* 0x0004000011187984 */ /* 0x000fe20000000a00 */
[----:B-1----:R-:W-:-:S03]  /*0f20*/  DFMA R8, -R8, R12, R14 ;  /* 0x0000000c0808722b */ /* 0x002fc6000000010e */
[----:B------:R-:W1:Y:S05]  /*0f30*/  LDS.128 R12, [R4+0x20] ;  /* 0x00002000040c7984 */ /* 0x000e6a0000000c00 */
[----:B--2---:R-:W-:Y:S01]  /*0f40*/  DFMA R8, R22, -R10, R8 ;  /* 0x8000000a1608722b */ /* 0x004fe20000000008 */
[----:B------:R-:W2:Y:S07]  /*0f50*/  LDS.64 R22, [R17+0x500] ;  /* 0x0005000011167984 */ /* 0x000eae0000000a00 */
[----:B-1----:R-:W-:Y:S01]  /*0f60*/  DFMA R24, -R12, R24, R8 ;  /* 0x000000180c18722b */ /* 0x002fe20000000108 */
[----:B------:R-:W-:Y:S04]  /*0f70*/  LDS.64 R12, [R17+0x600] ;  /* 0x00060000110c7984 */ /* 0x000fe80000000a00 */
[----:B------:R-:W1:Y:S03]  /*0f80*/  LDS.128 R8, [R4+0x30] ;  /* 0x0000300004087984 */ /* 0x000e660000000c00 */
[----:B--2---:R-:W-:Y:S01]  /*0f90*/  DFMA R14, R22, -R14, R24 ;  /* 0x8000000e160e722b */ /* 0x004fe20000000018 */
[----:B------:R-:W2:Y:S04]  /*0fa0*/  LDS.64 R22, [R17+0x700] ;  /* 0x0007000011167984 */ /* 0x000ea80000000a00 */
[----:B------:R-:W-:Y:S03]  /*0fb0*/  LDS.64 R24, [R17+0x800] ;  /* 0x0008000011187984 */ /* 0x000fe60000000a00 */
[----:B-1----:R-:W-:-:S02]  /*0fc0*/  DFMA R8, -R8, R12, R14 ;  /* 0x0000000c0808722b */ /* 0x002fc4000000010e */
[----:B------:R-:W1:Y:S06]  /*0fd0*/  LDS.128 R12, [R4+0x40] ;  /* 0x00004000040c7984 */ /* 0x000e6c0000000c00 */
        /* <DEDUP_REMOVED lines=56> */
[----:B------:R-:W2:Y:S07]  /*1360*/  LDS.64 R14, [R17+0x1f00] ;  /* 0x001f0000110e7984 */ /* 0x000eae0000000a00 */
[----:B-1----:R-:W-:Y:S01]  /*1370*/  DFMA R8, -R8, R12, R22 ;  /* 0x0000000c0808722b */ /* 0x002fe20000000116 */
[----:B------:R-:W-:-:S05]  /*1380*/  IADD3 R12, PT, PT, -R2, RZ, RZ ;  /* 0x000000ff020c7210 */ /* 0x000fca0007ffe1ff */
[----:B------:R-:W-:Y:S02]  /*1390*/  IMAD R7, R12, 0x20, R7 ;  /* 0x000000200c077824 */ /* 0x000fe400078e0207 */
[----:B--2---:R-:W-:Y:S01]  /*13a0*/  DFMA R10, R14, -R10, R8 ;  /* 0x8000000a0e0a722b */ /* 0x004fe20000000008 */
[----:B------:R-:W-:Y:S10]  /*13b0*/  @!P0 BRA `(.L_x_35) ;  /* 0xfffffff800848947 */ /* 0x000ff4000383ffff */
.L_x_34:
[----:B-----5:R-:W-:Y:S01]  /*13c0*/  STG.E.64 desc[UR8][R20.64], R10 ;  /* 0x0000000a14007986 */ /* 0x020fe2000c101b08 */
[----:B0-----:R-:W-:Y:S05]  /*13d0*/  EXIT ;  /* 0x000000000000794d */ /* 0x001fea0003800000 */
.L_x_36:
        /* <DEDUP_REMOVED lines=10> */
.L_x_86:


//--------------------- .text._Z33gpu_square_solve_kernel_optimizedPdS_S_ii --------------------------
	.section	.text._Z33gpu_square_solve_kernel_optimizedPdS_S_ii,"ax",@progbits
	.align	128
        .global         _Z33gpu_square_solve_kernel_optimizedPdS_S_ii
        .type           _Z33gpu_square_solve_kernel_optimizedPdS_S_ii,@function
        .size           _Z33gpu_square_solve_kernel_optimizedPdS_S_ii,(.L_x_87 - _Z33gpu_square_solve_kernel_optimizedPdS_S_ii)
        .other          _Z33gpu_square_solve_kernel_optimizedPdS_S_ii,@"STO_CUDA_ENTRY STV_DEFAULT"
_Z33gpu_square_solve_kernel_optimizedPdS_S_ii:
.text._Z33gpu_square_solve_kernel_optimizedPdS_S_ii:
[----:B------:R-:W-:Y:S01]  /*0000*/  LDC R1, c[0x0][0x37c] ;  /* 0x0000df00ff017b82 */ /* 0x000fe20000000800 */
[----:B------:R-:W0:Y:S01]  /*0010*/  LDCU UR9, c[0x0][0x39c] ;  /* 0x00007380ff0977ac */ /* 0x000e220008000800 */
[----:B------:R-:W1:Y:S06]  /*0020*/  S2R R7, SR_TID.Y ;  /* 0x0000000000077919 */ /* 0x000e6c0000002200 */
[----:B------:R-:W2:Y:S01]  /*0030*/  LDC R5, c[0x0][0x360] ;  /* 0x0000d800ff057b82 */ /* 0x000ea20000000800 */
[----:B------:R-:W3:Y:S07]  /*0040*/  LDCU UR12, c[0x0][0x398] ;  /* 0x00007300ff0c77ac */ /* 0x000eee0008000800 */
[----:B------:R-:W1:Y:S01]  /*0050*/  S2UR UR4, SR_CTAID.Y ;  /* 0x00000000000479c3 */ /* 0x000e620000002600 */
[----:B0-----:R-:W-:-:S07]  /*0060*/  IABS R6, UR9 ;  /* 0x0000000900067c13 */ /* 0x001fce0008000000 */
[----:B------:R-:W1:Y:S01]  /*0070*/  LDC R0, c[0x0][0x364] ;  /* 0x0000d900ff007b82 */ /* 0x000e620000000800 */
[----:B------:R-:W-:Y:S01]  /*0080*/  ISETP.NE.AND P1, PT, RZ, UR9, PT ;  /* 0x00000009ff007c0c */ /* 0x000fe2000bf25270 */
[----:B------:R-:W0:Y:S06]  /*0090*/  I2F.RP R4, R6 ;  /* 0x0000000600047306 */ /* 0x000e2c0000209400 */
[----:B------:R-:W2:Y:S02]  /*00a0*/  S2UR UR5, SR_CTAID.X ;  /* 0x00000000000579c3 */ /* 0x000ea40000002500 */
[----:B0-----:R-:W0:Y:S01]  /*00b0*/  MUFU.RCP R4, R4 ;  /* 0x0000000400047308 */ /* 0x001e220000001000 */
[----:B-1----:R-:W-:Y:S01]  /*00c0*/  IMAD R0, R0, UR4, R7 ;  /* 0x0000000400007c24 */ /* 0x002fe2000f8e0207 */
[----:B---3--:R-:W-:Y:S01]  /*00d0*/  UIADD3 UR4, UPT, UPT, UR12, -0x1, URZ ;  /* 0xffffffff0c047890 */ /* 0x008fe2000fffe0ff */
[----:B0-----:R-:W-:-:S03]  /*00e0*/  IADD3 R2, PT, PT, R4, 0xffffffe, RZ ;  /* 0x0ffffffe04027810 */ /* 0x001fc60007ffe0ff */
[----:B------:R-:W-:Y:S02]  /*00f0*/  IABS R4, R0 ;  /* 0x0000000000047213 */ /* 0x000fe40000000000 */
[----:B------:R0:W1:Y:S02]  /*0100*/  F2I.FTZ.U32.TRUNC.NTZ R3, R2 ;  /* 0x0000000200037305 */ /* 0x000064000021f000 */
[----:B0-----:R-:W-:Y:S02]  /*0110*/  HFMA2 R2, -RZ, RZ, 0, 0 ;  /* 0x00000000ff027431 */ /* 0x001fe400000001ff */
[----:B-1----:R-:W-:-:S04]  /*0120*/  IMAD.MOV R9, RZ, RZ, -R3 ;  /* 0x000000ffff097224 */ /* 0x002fc800078e0a03 */
[----:B------:R-:W-:-:S04]  /*0130*/  IMAD R7, R9, R6, RZ ;  /* 0x0000000609077224 */ /* 0x000fc800078e02ff */
[----:B------:R-:W-:Y:S02]  /*0140*/  IMAD.HI.U32 R3, R3, R7, R2 ;  /* 0x0000000703037227 */ /* 0x000fe400078e0002 */
[----:B------:R-:W2:Y:S04]  /*0150*/  S2R R2, SR_TID.X ;  /* 0x0000000000027919 */ /* 0x000ea80000002100 */
[----:B------:R-:W-:-:S04]  /*0160*/  IMAD.HI.U32 R3, R3, R4, RZ ;  /* 0x0000000403037227 */ /* 0x000fc800078e00ff */
[----:B------:R-:W-:-:S04]  /*0170*/  IMAD.MOV R3, RZ, RZ, -R3 ;  /* 0x000000ffff037224 */ /* 0x000fc800078e0a03 */
[----:B------:R-:W-:-:S05]  /*0180*/  IMAD R3, R6, R3, R4 ;  /* 0x0000000306037224 */ /* 0x000fca00078e0204 */
[----:B------:R-:W-:-:S13]  /*0190*/  ISETP.GT.U32.AND P0, PT, R6, R3, PT ;  /* 0x000000030600720c */ /* 0x000fda0003f04070 */
[----:B------:R-:W-:Y:S02]  /*01a0*/  @!P0 IADD3 R3, PT, PT, R3, -R6, RZ ;  /* 0x8000000603038210 */ /* 0x000fe40007ffe0ff */
[----:B------:R-:W-:Y:S01]  /*01b0*/  ISETP.GE.AND P0, PT, R0, RZ, PT ;  /* 0x000000ff0000720c */ /* 0x000fe20003f06270 */
[----:B--2---:R-:W-:Y:S01]  /*01c0*/  IMAD R5, R5, UR5, R2 ;  /* 0x0000000505057c24 */ /* 0x004fe2000f8e0202 */
[----:B------:R-:W-:-:S13]  /*01d0*/  ISETP.GT.U32.AND P2, PT, R6, R3, PT ;  /* 0x000000030600720c */ /* 0x000fda0003f44070 */
[----:B------:R-:W-:-:S05]  /*01e0*/  @!P2 IMAD.IADD R3, R3, 0x1, -R6 ;  /* 0x000000010303a824 */ /* 0x000fca00078e0a06 */
[----:B------:R-:W-:Y:S02]  /*01f0*/  @!P0 IADD3 R3, PT, PT, -R3, RZ, RZ ;  /* 0x000000ff03038210 */ /* 0x000fe40007ffe1ff */
[----:B------:R-:W-:Y:S02]  /*0200*/  @!P1 LOP3.LUT R3, RZ, UR9, RZ, 0x33, !PT ;  /* 0x00000009ff039c12 */ /* 0x000fe4000f8e33ff */
[----:B------:R-:W-:Y:S02]  /*0210*/  ISETP.GE.AND P1, PT, R5, UR4, PT ;  /* 0x0000000405007c0c */ /* 0x000fe4000bf26270 */
[----:B------:R-:W-:-:S04]  /*0220*/  IADD3 R2, PT, PT, R0, -UR9, -R3 ;  /* 0x8000000900027c10 */ /* 0x000fc8000fffe803 */
[----:B------:R-:W-:-:S13]  /*0230*/  ISETP.GE.AND P2, PT, R5, R2, PT ;  /* 0x000000020500720c */ /* 0x000fda0003f46270 */
[----:B------:R-:W-:Y:S05]  /*0240*/  @!P1 EXIT P2 ;  /* 0x000000000000994d */ /* 0x000fea0001000000 */
[----:B------:R-:W-:-:S06]  /*0250*/  USHF.L.U32 UR5, UR9, 0x1, URZ ;  /* 0x0000000109057899 */ /* 0x000fcc00080006ff */
[----:B------:R-:W-:-:S05]  /*0260*/  IMAD.U32 R10, RZ, RZ, UR5 ;  /* 0x00000005ff0a7e24 */ /* 0x000fca000f8e00ff */
[-C--:B------:R-:W-:Y:S02]  /*0270*/  IABS R8, R10.reuse ;  /* 0x0000000a00087213 */ /* 0x080fe40000000000 */
[----:B------:R-:W-:Y:S02]  /*0280*/  IABS R10, R10 ;  /* 0x0000000a000a7213 */ /* 0x000fe40000000000 */
[----:B------:R-:W0:Y:S08]  /*0290*/  I2F.RP R2, R8 ;  /* 0x0000000800027306 */ /* 0x000e300000209400 */
[----:B0-----:R-:W0:Y:S02]  /*02a0*/  MUFU.RCP R2, R2 ;  /* 0x0000000200027308 */ /* 0x001e240000001000 */
[----:B0-----:R-:W-:-:S06]  /*02b0*/  IADD3 R6, PT, PT, R2, 0xffffffe, RZ ;  /* 0x0ffffffe02067810 */ /* 0x001fcc0007ffe0ff */
[----:B------:R0:W1:Y:S02]  /*02c0*/  F2I.FTZ.U32.TRUNC.NTZ R7, R6 ;  /* 0x0000000600077305 */ /* 0x000064000021f000 */
[----:B0-----:R-:W-:Y:S01]  /*02d0*/  MOV R6, RZ ;  /* 0x000000ff00067202 */ /* 0x001fe20000000f00 */
[----:B-1----:R-:W-:-:S04]  /*02e0*/  IMAD.MOV R9, RZ, RZ, -R7 ;  /* 0x000000ffff097224 */ /* 0x002fc800078e0a07 */
[----:B------:R-:W-:-:S04]  /*02f0*/  IMAD R9, R9, R8, RZ ;  /* 0x0000000809097224 */ /* 0x000fc800078e02ff */
[----:B------:R-:W-:-:S04]  /*0300*/  IMAD.HI.U32 R7, R7, R9, R6 ;  /* 0x0000000907077227 */ /* 0x000fc800078e0006 */
[----:B------:R-:W-:Y:S02]  /*0310*/  IMAD.MOV R9, RZ, RZ, -R10 ;  /* 0x000000ffff097224 */ /* 0x000fe400078e0a0a */
[----:B------:R-:W-:-:S04]  /*0320*/  IMAD.HI.U32 R7, R7, R4, RZ ;  /* 0x0000000407077227 */ /* 0x000fc800078e00ff */
[----:B------:R-:W-:-:S05]  /*0330*/  IMAD R7, R7, R9, R4 ;  /* 0x0000000907077224 */ /* 0x000fca00078e0204 */
[----:B------:R-:W-:-:S13]  /*0340*/  ISETP.GT.U32.AND P1, PT, R8, R7, PT ;  /* 0x000000070800720c */ /* 0x000fda0003f24070 */
[----:B------:R-:W-:Y:S02]  /*0350*/  @!P1 IADD3 R7, PT, PT, R7, -R8, RZ ;  /* 0x8000000807079210 */ /* 0x000fe40007ffe0ff */
[----:B------:R-:W-:Y:S02]  /*0360*/  ISETP.NE.AND P1, PT, RZ, UR5, PT ;  /* 0x00000005ff007c0c */ /* 0x000fe4000bf25270 */
[----:B------:R-:W-:-:S13]  /*0370*/  ISETP.GT.U32.AND P2, PT, R8, R7, PT ;  /* 0x000000070800720c */ /* 0x000fda0003f44070 */
[----:B------:R-:W-:-:S05]  /*0380*/  @!P2 IMAD.IADD R7, R7, 0x1, -R8 ;  /* 0x000000010707a824 */ /* 0x000fca00078e0a08 */
[----:B------:R-:W-:Y:S02]  /*0390*/  @!P0 IADD3 R7, PT, PT, -R7, RZ, RZ ;  /* 0x000000ff07078210 */ /* 0x000fe40007ffe1ff */
[----:B------:R-:W-:-:S04]  /*03a0*/  @!P1 LOP3.LUT R7, RZ, UR5, RZ, 0x33, !PT ;  /* 0x00000005ff079c12 */ /* 0x000fc8000f8e33ff */
[----:B------:R-:W-:-:S13]  /*03b0*/  ISETP.GE.AND P0, PT, R7, UR9, PT ;  /* 0x0000000907007c0c */ /* 0x000fda000bf06270 */
[----:B------:R-:W-:Y:S05]  /*03c0*/  @!P0 EXIT ;  /* 0x000000000000894d */ /* 0x000fea0003800000 */
[----:B------:R-:W-:-:S04]  /*03d0*/  VIMNMX R2, PT, PT, R5, R0, PT ;  /* 0x0000000005027248 */ /* 0x000fc80003fe0100 */
[----:B------:R-:W-:-:S13]  /*03e0*/  ISETP.GE.AND P0, PT, R2, UR12, PT ;  /* 0x0000000c02007c0c */ /* 0x000fda000bf06270 */
[----:B------:R-:W-:Y:S05]  /*03f0*/  @P0 EXIT ;  /* 0x000000000000094d */ /* 0x000fea0003800000 */
[----:B------:R-:W-:Y:S01]  /*0400*/  ISETP.NE.AND P0, PT, R5, UR4, PT ;  /* 0x0000000405007c0c */ /* 0x000fe2000bf05270 */
[----:B------:R-:W0:-:S12]  /*0410*/  LDCU.64 UR10, c[0x0][0x358] ;  /* 0x00006b00ff0a77ac */ /* 0x000e180008000a00 */
[----:B------:R-:W-:Y:S05]  /*0420*/  @P0 BRA `(.L_x_37) ;  /* 0x0000000400f80947 */ /* 0x000fea0003800000 */
[----:B------:R-:W1:Y:S02]  /*0430*/  LDC.64 R4, c[0x0][0x390] ;  /* 0x0000e400ff047b82 */ /* 0x000e640000000a00 */
[----:B-1----:R-:W-:-:S05]  /*0440*/  IMAD.WIDE.U32 R4, R0, 0x8, R4 ;  /* 0x0000000800047825 */ /* 0x002fca00078e0004 */
[----:B0-----:R0:W5:Y:S01]  /*0450*/  LDG.E.64 R26, desc[UR10][R4.64] ;  /* 0x0000000a041a7981 */ /* 0x001162000c1e1b00 */
[----:B------:R-:W-:-:S09]  /*0460*/  UISETP.GE.AND UP0, UPT, UR9, 0x1, UPT ;  /* 0x000000010900788c */ /* 0x000fd2000bf06270 */
[----:B0-----:R-:W-:Y:S05]  /*0470*/  BRA.U !UP0, `(.L_x_38) ;  /* 0x0000000508dc7547 */ /* 0x001fea000b800000 */
[----:B------:R-:W-:Y:S02]  /*0480*/  UISETP.GE.U32.AND UP1, UPT, UR9, 0x8, UPT ;  /* 0x000000080900788c */ /* 0x000fe4000bf26070 */
[----:B------:R-:W-:Y:S01]  /*0490*/  ULOP3.LUT UR8, UR9, 0x7, URZ, 0xc0, !UPT ;  /* 0x0000000709087892 */ /* 0x000fe2000f8ec0ff */
[----:B------:R-:W-:-:S03]  /*04a0*/  UMOV UR4, URZ ;  /* 0x000000ff00047c82 */ /* 0x000fc60008000000 */
[----:B------:R-:W-:-:S03]  /*04b0*/  UISETP.NE.AND UP0, UPT, UR8, URZ, UPT ;  /* 0x000000ff0800728c */ /* 0x000fc6000bf05270 */
[----:B------:R-:W-:Y:S08]  /*04c0*/  BRA.U !UP1, `(.L_x_39) ;  /* 0x0000000109ac7547 */ /* 0x000ff0000b800000 */
[----:B------:R-:W0:Y:S01]  /*04d0*/  LDCU.64 UR6, c[0x0][0x380] ;  /* 0x00007000ff0677ac */ /* 0x000e220008000a00 */
[----:B------:R-:W-:Y:S01]  /*04e0*/  IMAD R7, R0, UR12, R0 ;  /* 0x0000000c00077c24 */ /* 0x000fe2000f8e0200 */
[----:B------:R-:W-:Y:S02]  /*04f0*/  LOP3.LUT R2, RZ, R3, RZ, 0x33, !PT ;  /* 0x00000003ff027212 */ /* 0x000fe400078e33ff */
[----:B------:R-:W-:Y:S01]  /*0500*/  IADD3 R6, P0, PT, R4, -0x18, RZ ;  /* 0xffffffe804067810 */ /* 0x000fe20007f1e0ff */
[----:B------:R-:W-:Y:S01]  /*0510*/  ULOP3.LUT UR4, UR9, 0x7ffffff8, URZ, 0xc0, !UPT ;  /* 0x7ffffff809047892 */ /* 0x000fe2000f8ec0ff */
[----:B------:R-:W-:Y:S02]  /*0520*/  IADD3 R28, PT, PT, R7, R2, RZ ;  /* 0x00000002071c7210 */ /* 0x000fe40007ffe0ff */
[----:B------:R-:W-:Y:S01]  /*0530*/  IADD3.X R7, PT, PT, R5, -0x1, RZ, P0, !PT ;  /* 0xffffffff05077810 */ /* 0x000fe200007fe4ff */
[----:B0-----:R-:W-:-:S04]  /*0540*/  UIADD3 UR5, UP1, UPT, UR6, -0x18, URZ ;  /* 0xffffffe806057890 */ /* 0x001fc8000ff3e0ff */
[----:B------:R-:W-:Y:S02]  /*0550*/  UIADD3.X UR6, UPT, UPT, UR7, -0x1, URZ, UP1, !UPT ;  /* 0xffffffff07067890 */ /* 0x000fe40008ffe4ff */
[----:B------:R-:W-:-:S12]  /*0560*/  UIADD3 UR7, UPT, UPT, -UR4, URZ, URZ ;  /* 0x000000ff04077290 */ /* 0x000fd8000fffe1ff */
.L_x_40:
[----:B------:R-:W-:Y:S01]  /*0570*/  MOV R25, UR6 ;  /* 0x0000000600197c02 */ /* 0x000fe20008000f00 */
[----:B------:R-:W-:Y:S02]  /*0580*/  IMAD.U32 R24, RZ, RZ, UR5 ;  /* 0x00000005ff187e24 */ /* 0x000fe4000f8e00ff */
[----:B------:R-:W-:-:S04]  /*0590*/  IMAD.WIDE R8, R2, 0x8, R6 ;  /* 0x0000000802087825 */ /* 0x000fc800078e0206 */
[----:B------:R-:W-:Y:S01]  /*05a0*/  IMAD.WIDE R24, R28, 0x8, R24 ;  /* 0x000000081c187825 */ /* 0x000fe200078e0218 */
[----:B------:R-:W2:Y:S04]  /*05b0*/  LDG.E.64 R20, desc[UR10][R8.64+0x18] ;  /* 0x0000180a08147981 */ /* 0x000ea8000c1e1b00 */
[----:B------:R-:W2:Y:S04]  /*05c0*/  LDG.E.64 R10, desc[UR10][R24.64+0x18] ;  /* 0x0000180a180a7981 */ /* 0x000ea8000c1e1b00 */
[----:B------:R-:W3:Y:S04]  /*05d0*/  LDG.E.64 R18, desc[UR10][R8.64+0x10] ;  /* 0x0000100a08127981 */ /* 0x000ee8000c1e1b00 */
[----:B------:R-:W3:Y:S04]  /*05e0*/  LDG.E.64 R16, desc[UR10][R24.64+0x10] ;  /* 0x0000100a18107981 */ /* 0x000ee8000c1e1b00 */
[----:B------:R-:W4:Y:S04]  /*05f0*/  LDG.E.64 R14, desc[UR10][R8.64+0x8] ;  /* 0x0000080a080e7981 */ /* 0x000f28000c1e1b00 */
[----:B------:R-:W4:Y:S04]  /*0600*/  LDG.E.64 R12, desc[UR10][R24.64+0x8] ;  /* 0x0000080a180c7981 */ /* 0x000f28000c1e1b00 */
[----:B------:R-:W4:Y:S01]  /*0610*/  LDG.E.64 R22, desc[UR10][R24.64] ;  /* 0x0000000a18167981 */ /* 0x000f22000c1e1b00 */
[----:B--2--5:R-:W-:-:S03]  /*0620*/  DFMA R20, -R20, R10, R26 ;  /* 0x0000000a1414722b */ /* 0x024fc6000000011a */
[----:B------:R-:W2:Y:S04]  /*0630*/  LDG.E.64 R10, desc[UR10][R8.64] ;  /* 0x0000000a080a7981 */ /* 0x000ea8000c1e1b00 */
[----:B------:R-:W2:Y:S01]  /*0640*/  LDG.E.64 R26, desc[UR10][R24.64+-0x20] ;  /* 0xffffe00a181a7981 */ /* 0x000ea2000c1e1b00 */
[----:B---3--:R-:W-:-:S03]  /*0650*/  DFMA R16, -R18, R16, R20 ;  /* 0x000000101210722b */ /* 0x008fc60000000114 */
[----:B------:R-:W3:Y:S04]  /*0660*/  LDG.E.64 R18, desc[UR10][R8.64+-0x8] ;  /* 0xfffff80a08127981 */ /* 0x000ee8000c1e1b00 */
[----:B------:R-:W3:Y:S01]  /*0670*/  LDG.E.64 R20, desc[UR10][R24.64+-0x8] ;  /* 0xfffff80a18147981 */ /* 0x000ee2000c1e1b00 */
[----:B----4-:R-:W-:-:S03]  /*0680*/  DFMA R12, -R14, R12, R16 ;  /* 0x0000000c0e0c722b */ /* 0x010fc60000000110 */
[----:B------:R-:W4:Y:S04]  /*0690*/  LDG.E.64 R14, desc[UR10][R8.64+-0x10] ;  /* 0xfffff00a080e7981 */ /* 0x000f28000c1e1b00 */
[----:B------:R-:W4:Y:S01]  /*06a0*/  LDG.E.64 R16, desc[UR10][R24.64+-0x10] ;  /* 0xfffff00a18107981 */ /* 0x000f22000c1e1b00 */
[----:B--2---:R-:W-:-:S03]  /*06b0*/  DFMA R22, -R10, R22, R12 ;  /* 0x000000160a16722b */ /* 0x004fc6000000010c */
[----:B------:R-:W2:Y:S04]  /*06c0*/  LDG.E.64 R10, desc[UR10][R8.64+-0x18] ;  /* 0xffffe80a080a7981 */ /* 0x000ea8000c1e1b00 */
[----:B------:R-:W2:Y:S04]  /*06d0*/  LDG.E.64 R12, desc[UR10][R24.64+-0x18] ;  /* 0xffffe80a180c7981 */ /* 0x000ea8000c1e1b00 */
[----:B------:R-:W2:Y:S01]  /*06e0*/  LDG.E.64 R8, desc[UR10][R8.64+-0x20] ;  /* 0xffffe00a08087981 */ /* 0x000ea2000c1e1b00 */
[----:B---3--:R-:W-:Y:S01]  /*06f0*/  DFMA R18, -R18, R20, R22 ;  /* 0x000000141212722b */ /* 0x008fe20000000116 */
[----:B------:R-:W-:-:S07]  /*0700*/  UIADD3 UR7, UPT, UPT, UR7, 0x8, URZ ;  /* 0x0000000807077890 */ /* 0x000fce000fffe0ff */
[----:B----4-:R-:W-:Y:S01]  /*0710*/  DFMA R14, -R14, R16, R18 ;  /* 0x000000100e0e722b */ /* 0x010fe20000000112 */
[----:B------:R-:W-:Y:S01]  /*0720*/  UISETP.NE.AND UP1, UPT, UR7, URZ, UPT ;  /* 0x000000ff0700728c */ /* 0x000fe2000bf25270 */
[----:B------:R-:W-:Y:S01]  /*0730*/  IADD3 R2, PT, PT, R2, -0x8, RZ ;  /* 0xfffffff802027810 */ /* 0x000fe20007ffe0ff */
[----:B------:R-:W-:-:S05]  /*0740*/  VIADD R28, R28, 0xfffffff8 ;  /* 0xfffffff81c1c7836 */ /* 0x000fca0000000000 */
[----:B--2---:R-:W-:-:S08]  /*0750*/  DFMA R10, -R10, R12, R14 ;  /* 0x0000000c0a0a722b */ /* 0x004fd0000000010e */
[----:B------:R-:W-:Y:S01]  /*0760*/  DFMA R26, -R8, R26, R10 ;  /* 0x0000001a081a722b */ /* 0x000fe2000000010a */
[----:B------:R-:W-:Y:S10]  /*0770*/  BRA.U UP1, `(.L_x_40) ;  /* 0xfffffffd017c7547 */ /* 0x000ff4000b83ffff */
.L_x_39:
[----:B------:R-:W-:Y:S05]  /*0780*/  BRA.U !UP0, `(.L_x_38) ;  /* 0x0000000508187547 */ /* 0x000fea000b800000 */
[----:B------:R-:W-:Y:S02]  /*0790*/  UISETP.GE.U32.AND UP0, UPT, UR8, 0x4, UPT ;  /* 0x000000040800788c */ /* 0x000fe4000bf06070 */
[----:B------:R-:W-:-:S04]  /*07a0*/  ULOP3.LUT UR5, UR9, 0x3, URZ, 0xc0, !UPT ;  /* 0x0000000309057892 */ /* 0x000fc8000f8ec0ff */
[----:B------:R-:W-:-:S03]  /*07b0*/  UISETP.NE.AND UP1, UPT, UR5, URZ, UPT ;  /* 0x000000ff0500728c */ /* 0x000fc6000bf25270 */
[----:B------:R-:W-:Y:S08]  /*07c0*/  BRA.U !UP0, `(.L_x_41) ;  /* 0x0000000108607547 */ /* 0x000ff0000b800000 */
[----:B------:R-:W0:Y:S01]  /*07d0*/  LDC.64 R22, c[0x0][0x380] ;  /* 0x0000e000ff167b82 */ /* 0x000e220000000a00 */
[----:B------:R-:W-:-:S04]  /*07e0*/  IADD3 R6, PT, PT, R3, UR4, RZ ;  /* 0x0000000403067c10 */ /* 0x000fc8000fffe0ff */
[----:B------:R-:W-:Y:S01]  /*07f0*/  LOP3.LUT R9, RZ, R6, RZ, 0x33, !PT ;  /* 0x00000006ff097212 */ /* 0x000fe200078e33ff */
[----:B------:R-:W-:-:S03]  /*0800*/  IMAD.WIDE R6, R6, 0x8, RZ ;  /* 0x0000000806067825 */ /* 0x000fc600078e02ff */
[----:B------:R-:W-:Y:S02]  /*0810*/  IADD3 R9, PT, PT, R0, R9, RZ ;  /* 0x0000000900097210 */ /* 0x000fe40007ffe0ff */
[----:B------:R-:W-:Y:S02]  /*0820*/  LOP3.LUT R19, R6, 0xfffffff8, RZ, 0x3c, !PT ;  /* 0xfffffff806137812 */ /* 0x000fe400078e3cff */
[----:B------:R-:W-:Y:S01]  /*0830*/  LOP3.LUT R7, RZ, R7, RZ, 0x33, !PT ;  /* 0x00000007ff077212 */ /* 0x000fe200078e33ff */
[----:B------:R-:W-:Y:S01]  /*0840*/  IMAD R9, R0, UR12, R9 ;  /* 0x0000000c00097c24 */ /* 0x000fe2000f8e0209 */
[----:B------:R-:W-:-:S05]  /*0850*/  IADD3 R18, P0, PT, R4, R19, RZ ;  /* 0x0000001304127210 */ /* 0x000fca0007f1e0ff */
[----:B------:R-:W-:Y:S02]  /*0860*/  IMAD.X R19, R5, 0x1, R7, P0 ;  /* 0x0000000105137824 */ /* 0x000fe400000e0607 */
[----:B0-----:R-:W-:-:S03]  /*0870*/  IMAD.WIDE R22, R9, 0x8, R22 ;  /* 0x0000000809167825 */ /* 0x001fc600078e0216 */
[----:B------:R-:W2:Y:S04]  /*0880*/  LDG.E.64 R20, desc[UR10][R18.64] ;  /* 0x0000000a12147981 */ /* 0x000ea8000c1e1b00 */
[----:B------:R-:W2:Y:S04]  /*0890*/  LDG.E.64 R24, desc[UR10][R22.64] ;  /* 0x0000000a16187981 */ /* 0x000ea8000c1e1b00 */
[----:B------:R-:W3:Y:S04]  /*08a0*/  LDG.E.64 R12, desc[UR10][R22.64+-0x8] ;  /* 0xfffff80a160c7981 */ /* 0x000ee8000c1e1b00 */
[----:B------:R-:W3:Y:S04]  /*08b0*/  LDG.E.64 R10, desc[UR10][R18.64+-0x8] ;  /* 0xfffff80a120a7981 */ /* 0x000ee8000c1e1b00 */
[----:B------:R-:W4:Y:S04]  /*08c0*/  LDG.E.64 R8, desc[UR10][R22.64+-0x10] ;  /* 0xfffff00a16087981 */ /* 0x000f28000c1e1b00 */
[----:B------:R-:W4:Y:S04]  /*08d0*/  LDG.E.64 R6, desc[UR10][R18.64+-0x10] ;  /* 0xfffff00a12067981 */ /* 0x000f28000c1e1b00 */
[----:B------:R-:W4:Y:S04]  /*08e0*/  LDG.E.64 R14, desc[UR10][R22.64+-0x18] ;  /* 0xffffe80a160e7981 */ /* 0x000f28000c1e1b00 */
[----:B------:R-:W4:Y:S01]  /*08f0*/  LDG.E.64 R16, desc[UR10][R18.64+-0x18] ;  /* 0xffffe80a12107981 */ /* 0x000f22000c1e1b00 */
[----:B------:R-:W-:Y:S01]  /*0900*/  UIADD3 UR4, UPT, UPT, UR4, 0x4, URZ ;  /* 0x0000000404047890 */ /* 0x000fe2000fffe0ff */
[----:B--2--5:R-:W-:-:S08]  /*0910*/  DFMA R20, -R20, R24, R26 ;  /* 0x000000181414722b */ /* 0x024fd0000000011a */
[----:B---3--:R-:W-:-:S08]  /*0920*/  DFMA R10, -R10, R12, R20 ;  /* 0x0000000c0a0a722b */ /* 0x008fd00000000114 */
[----:B----4-:R-:W-:-:S08]  /*0930*/  DFMA R6, -R6, R8, R10 ;  /* 0x000000080606722b */ /* 0x010fd0000000010a */
[----:B------:R-:W-:-:S11]  /*0940*/  DFMA R26, -R16, R14, R6 ;  /* 0x0000000e101a722b */ /* 0x000fd60000000106 */
.L_x_41:
[----:B------:R-:W-:Y:S05]  /*0950*/  BRA.U !UP1, `(.L_x_38) ;  /* 0x0000000109a47547 */ /* 0x000fea000b800000 */
[----:B------:R-:W-:Y:S02]  /*0960*/  UISETP.NE.AND UP0, UPT, UR5, 0x1, UPT ;  /* 0x000000010500788c */ /* 0x000fe4000bf05270 */
[----:B------:R-:W-:-:S04]  /*0970*/  ULOP3.LUT UR5, UR9, 0x1, URZ, 0xc0, !UPT ;  /* 0x0000000109057892 */ /* 0x000fc8000f8ec0ff */
[----:B------:R-:W-:Y:S01]  /*0980*/  PLOP3.LUT P1, PT, PT, PT, UP0, 0x80, 0x8 ;  /* 0x000000000008781c */ /* 0x000fe20003f2f008 */
[----:B------:R-:W-:-:S04]  /*0990*/  UISETP.NE.U32.AND UP1, UPT, UR5, 0x1, UPT ;  /* 0x000000010500788c */ /* 0x000fc8000bf25070 */
[----:B------:R-:W0:Y:S02]  /*09a0*/  @UP0 LDCU.64 UR6, c[0x0][0x380] ;  /* 0x00007000ff0607ac */ /* 0x000e240008000a00 */
[----:B------:R-:W-:-:S05]  /*09b0*/  PLOP3.LUT P0, PT, PT, PT, UP1, 0x80, 0x8 ;  /* 0x000000000008781c */ /* 0x000fca0003f0f018 */
[----:B------:R-:W1:Y:S01]  /*09c0*/  @!UP1 LDCU.64 UR14, c[0x0][0x380] ;  /* 0x00007000ff0e97ac */ /* 0x000e620008000a00 */
[----:B------:R-:W-:Y:S01]  /*09d0*/  @P1 IADD3 R2, PT, PT, R3, UR4, RZ ;  /* 0x0000000403021c10 */ /* 0x000fe2000fffe0ff */
[----:B------:R-:W-:-:S03]  /*09e0*/  @UP0 UIADD3 UR4, UPT, UPT, UR4, 0x2, URZ ;  /* 0x0000000204040890 */ /* 0x000fc6000fffe0ff */
[----:B------:R-:W-:Y:S01]  /*09f0*/  @P1 LOP3.LUT R9, RZ, R2, RZ, 0x33, !PT ;  /* 0x00000002ff091212 */ /* 0x000fe200078e33ff */
[----:B------:R-:W-:-:S03]  /*0a00*/  @P1 IMAD.WIDE R6, R2, 0x8, RZ ;  /* 0x0000000802061825 */ /* 0x000fc600078e02ff */
[----:B------:R-:W-:Y:S02]  /*0a10*/  @P1 IADD3 R9, PT, PT, R0, R9, RZ ;  /* 0x0000000900091210 */ /* 0x000fe40007ffe0ff */
[----:B------:R-:W-:Y:S01]  /*0a20*/  @P1 LOP3.LUT R11, R6, 0xfffffff8, RZ, 0x3c, !PT ;  /* 0xfffffff8060b1812 */ /* 0x000fe200078e3cff */
[----:B0-----:R-:W-:Y:S01]  /*0a30*/  IMAD.U32 R12, RZ, RZ, UR6 ;  /* 0x00000006ff0c7e24 */ /* 0x001fe2000f8e00ff */
[----:B------:R-:W-:Y:S02]  /*0a40*/  @P1 LOP3.LUT R15, RZ, R7, RZ, 0x33, !PT ;  /* 0x00000007ff0f1212 */ /* 0x000fe400078e33ff */
[----:B------:R-:W-:Y:S02]  /*0a50*/  MOV R13, UR7 ;  /* 0x00000007000d7c02 */ /* 0x000fe40008000f00 */
[----:B------:R-:W-:Y:S02]  /*0a60*/  @!P0 IADD3 R3, PT, PT, R3, UR4, RZ ;  /* 0x0000000403038c10 */ /* 0x000fe4000fffe0ff */
[----:B------:R-:W-:Y:S01]  /*0a70*/  @P1 IADD3 R8, P2, PT, R4, R11, RZ ;  /* 0x0000000b04081210 */ /* 0x000fe20007f5e0ff */
[----:B------:R-:W-:Y:S01]  /*0a80*/  @P1 IMAD R11, R0, UR12, R9 ;  /* 0x0000000c000b1c24 */ /* 0x000fe2000f8e0209 */
[----:B------:R-:W-:-:S03]  /*0a90*/  @!P0 LOP3.LUT R7, RZ, R3, RZ, 0x33, !PT ;  /* 0x00000003ff078212 */ /* 0x000fc600078e33ff */
[----:B------:R-:W-:Y:S01]  /*0aa0*/  @P1 IMAD.X R9, R5, 0x1, R15, P2 ;  /* 0x0000000105091824 */ /* 0x000fe200010e060f */
[----:B------:R-:W-:Y:S01]  /*0ab0*/  @!P0 IADD3 R17, PT, PT, R0, R7, RZ ;  /* 0x0000000700118210 */ /* 0x000fe20007ffe0ff */
[----:B------:R-:W-:-:S03]  /*0ac0*/  @P1 IMAD.WIDE R12, R11, 0x8, R12 ;  /* 0x000000080b0c1825 */ /* 0x000fc600078e020c */
[----:B------:R-:W2:Y:S01]  /*0ad0*/  @P1 LDG.E.64 R6, desc[UR10][R8.64] ;  /* 0x0000000a08061981 */ /* 0x000ea2000c1e1b00 */
[----:B------:R-:W-:-:S03]  /*0ae0*/  @!P0 IMAD.WIDE R10, R3, 0x8, RZ ;  /* 0x00000008030a8825 */ /* 0x000fc600078e02ff */
[----:B------:R-:W2:Y:S01]  /*0af0*/  @P1 LDG.E.64 R2, desc[UR10][R12.64] ;  /* 0x0000000a0c021981 */ /* 0x000ea2000c1e1b00 */
[----:B------:R-:W-:Y:S01]  /*0b00*/  @!P0 LOP3.LUT R19, R10, 0xfffffff8, RZ, 0x3c, !PT ;  /* 0xfffffff80a138812 */ /* 0x000fe200078e3cff */
[----:B-1----:R-:W-:Y:S01]  /*0b10*/  IMAD.U32 R15, RZ, RZ, UR15 ;  /* 0x0000000fff0f7e24 */ /* 0x002fe2000f8e00ff */
[----:B------:R-:W-:Y:S01]  /*0b20*/  MOV R14, UR14 ;  /* 0x0000000e000e7c02 */ /* 0x000fe20008000f00 */
[----:B------:R-:W-:Y:S01]  /*0b30*/  @!P0 IMAD R21, R0, UR12, R17 ;  /* 0x0000000c00158c24 */ /* 0x000fe2000f8e0211 */
[----:B------:R-:W-:Y:S01]  /*0b40*/  @!P0 LOP3.LUT R11, RZ, R11, RZ, 0x33, !PT ;  /* 0x0000000bff0b8212 */ /* 0x000fe200078e33ff */
[----:B------:R-:W3:Y:S01]  /*0b50*/  @P1 LDG.E.64 R16, desc[UR10][R12.64+-0x8] ;  /* 0xfffff80a0c101981 */ /* 0x000ee2000c1e1b00 */
[----:B------:R-:W-:Y:S01]  /*0b60*/  @!P0 IADD3 R10, P2, PT, R4, R19, RZ ;  /* 0x00000013040a8210 */ /* 0x000fe20007f5e0ff */
[----:B------:R-:W-:Y:S02]  /*0b70*/  @!P0 IMAD.WIDE R14, R21, 0x8, R14 ;  /* 0x00000008150e8825 */ /* 0x000fe400078e020e */
[----:B------:R-:W3:Y:S01]  /*0b80*/  @P1 LDG.E.64 R18, desc[UR10][R8.64+-0x8] ;  /* 0xfffff80a08121981 */ /* 0x000ee2000c1e1b00 */
[----:B------:R-:W-:-:S03]  /*0b90*/  @!P0 IADD3.X R11, PT, PT, R5, R11, RZ, P2, !PT ;  /* 0x0000000b050b8210 */ /* 0x000fc600017fe4ff */
[----:B------:R-:W4:Y:S04]  /*0ba0*/  @!P0 LDG.E.64 R14, desc[UR10][R14.64] ;  /* 0x0000000a0e0e8981 */ /* 0x000f28000c1e1b00 */
[----:B------:R-:W4:Y:S01]  /*0bb0*/  @!P0 LDG.E.64 R10, desc[UR10][R10.64] ;  /* 0x0000000a0a0a8981 */ /* 0x000f22000c1e1b00 */
[----:B--2--5:R-:W-:-:S08]  /*0bc0*/  @P1 DFMA R2, -R6, R2, R26 ;  /* 0x000000020602122b */ /* 0x024fd0000000011a */
[----:B---3--:R-:W-:-:S08]  /*0bd0*/  @P1 DFMA R26, -R18, R16, R2 ;  /* 0x00000010121a122b */ /* 0x008fd00000000102 */
[----:B----4-:R-:W-:-:S11]  /*0be0*/  @!P0 DFMA R26, -R10, R14, R26 ;  /* 0x0000000e0a1a822b */ /* 0x010fd6000000011a */
.L_x_38:
[----:B-----5:R-:W-:Y:S01]  /*0bf0*/  STG.E.64 desc[UR10][R4.64], R26 ;  /* 0x0000001a04007986 */ /* 0x020fe2000c101b0a */
[----:B------:R-:W-:Y:S05]  /*0c00*/  EXIT ;  /* 0x000000000000794d */ /* 0x000fea0003800000 */
.L_x_37:
[----:B------:R-:W1:Y:S01]  /*0c10*/  LDC.64 R10, c[0x0][0x380] ;  /* 0x0000e000ff0a7b82 */ /* 0x000e620000000a00 */
[----:B------:R-:W-:-:S04]  /*0c20*/  IMAD R9, R0, UR12, R5 ;  /* 0x0000000c00097c24 */ /* 0x000fc8000f8e0205 */
[----:B-1----:R-:W-:-:S05]  /*0c30*/  IMAD.WIDE R8, R9, 0x8, R10 ;  /* 0x0000000809087825 */ /* 0x002fca00078e020a */
        /* <DEDUP_REMOVED lines=8> */
[-C--:B------:R-:W-:Y:S01]  /*0cc0*/  LOP3.LUT R7, RZ, R3.reuse, RZ, 0x33, !PT ;  /* 0x00000003ff077212 */ /* 0x080fe200078e33ff */
[C---:B------:R-:W-:Y:S01]  /*0cd0*/  IMAD R6, R0.reuse, UR12, R0 ;  /* 0x0000000c00067c24 */ /* 0x040fe2000f8e0200 */
[C---:B------:R-:W-:Y:S01]  /*0ce0*/  IADD3 R2, PT, PT, R0.reuse, -R3, RZ ;  /* 0x8000000300027210 */ /* 0x040fe20007ffe0ff */
[----:B------:R-:W-:Y:S01]  /*0cf0*/  ULOP3.LUT UR4, UR9, 0x7ffffff8, URZ, 0xc0, !UPT ;  /* 0x7ffffff809047892 */ /* 0x000fe2000f8ec0ff */
[----:B------:R-:W-:Y:S01]  /*0d00*/  IADD3 R4, PT, PT, R0, R7, RZ ;  /* 0x0000000700047210 */ /* 0x000fe20007ffe0ff */
[----:B------:R-:W-:Y:S01]  /*0d10*/  IMAD.IADD R6, R6, 0x1, R7 ;  /* 0x0000000106067824 */ /* 0x000fe200078e0207 */
[C---:B------:R-:W-:Y:S01]  /*0d20*/  IADD3 R26, PT, PT, R2.reuse, -0x3, RZ ;  /* 0xfffffffd021a7810 */ /* 0x040fe20007ffe0ff */
[C---:B------:R-:W-:Y:S01]  /*0d30*/  VIADD R12, R2.reuse, 0xfffffffc ;  /* 0xfffffffc020c7836 */ /* 0x040fe20000000000 */
[C---:B------:R-:W-:Y:S01]  /*0d40*/  IADD3 R14, PT, PT, R2.reuse, -0x5, RZ ;  /* 0xfffffffb020e7810 */ /* 0x040fe20007ffe0ff */
[C---:B------:R-:W-:Y:S01]  /*0d50*/  VIADD R18, R2.reuse, 0xfffffff9 ;  /* 0xfffffff902127836 */ /* 0x040fe20000000000 */
[----:B------:R-:W-:Y:S01]  /*0d60*/  IADD3 R16, PT, PT, R2, -0x6, RZ ;  /* 0xfffffffa02107810 */ /* 0x000fe20007ffe0ff */
[--C-:B------:R-:W-:Y:S01]  /*0d70*/  IMAD R4, R4, UR12, R5.reuse ;  /* 0x0000000c04047c24 */ /* 0x100fe2000f8e0205 */
[----:B------:R-:W-:Y:S01]  /*0d80*/  IADD3 R22, PT, PT, R2, -0x8, RZ ;  /* 0xfffffff802167810 */ /* 0x000fe20007ffe0ff */
[--C-:B------:R-:W-:Y:S01]  /*0d90*/  IMAD R26, R26, UR12, R5.reuse ;  /* 0x0000000c1a1a7c24 */ /* 0x100fe2000f8e0205 */
[----:B------:R-:W-:Y:S01]  /*0da0*/  IADD3 R24, PT, PT, R2, -0x2, RZ ;  /* 0xfffffffe02187810 */ /* 0x000fe20007ffe0ff */
[--C-:B------:R-:W-:Y:S01]  /*0db0*/  IMAD R2, R12, UR12, R5.reuse ;  /* 0x0000000c0c027c24 */ /* 0x100fe2000f8e0205 */
[----:B------:R-:W-:Y:S01]  /*0dc0*/  UIADD3 UR5, UPT, UPT, -UR4, URZ, URZ ;  /* 0x000000ff04057290 */ /* 0x000fe2000fffe1ff */
[----:B------:R-:W-:-:S02]  /*0dd0*/  IMAD R7, R14, UR12, R5 ;  /* 0x0000000c0e077c24 */ /* 0x000fc4000f8e0205 */
[--C-:B------:R-:W-:Y:S02]  /*0de0*/  IMAD R25, R16, UR12, R5.reuse ;  /* 0x0000000c10197c24 */ /* 0x100fe4000f8e0205 */
[--C-:B------:R-:W-:Y:S02]  /*0df0*/  IMAD R27, R18, UR12, R5.reuse ;  /* 0x0000000c121b7c24 */ /* 0x100fe4000f8e0205 */
[--C-:B------:R-:W-:Y:S02]  /*0e00*/  IMAD R29, R22, UR12, R5.reuse ;  /* 0x0000000c161d7c24 */ /* 0x100fe4000f8e0205 */
[----:B------:R-:W-:-:S07]  /*0e10*/  IMAD R24, R24, UR12, R5 ;  /* 0x0000000c18187c24 */ /* 0x000fce000f8e0205 */
.L_x_44:
[----:B------:R-:W-:-:S04]  /*0e20*/  IMAD.WIDE R18, R4, 0x8, R10 ;  /* 0x0000000804127825 */ /* 0x000fc800078e020a */
[--C-:B------:R-:W-:Y:S02]  /*0e30*/  IMAD.WIDE R12, R6, 0x8, R10.reuse ;  /* 0x00000008060c7825 */ /* 0x100fe400078e020a */
[----:B------:R-:W2:Y:S04]  /*0e40*/  LDG.E.64 R18, desc[UR10][R18.64] ;  /* 0x0000000a12127981 */ /* 0x000ea8000c1e1b00 */
[----:B------:R-:W2:Y:S01]  /*0e50*/  LDG.E.64 R16, desc[UR10][R12.64] ;  /* 0x0000000a0c107981 */ /* 0x000ea2000c1e1b00 */
[----:B------:R-:W-:-:S03]  /*0e60*/  IMAD.WIDE R14, R24, 0x8, R10 ;  /* 0x00000008180e7825 */ /* 0x000fc600078e020a */
[----:B------:R-:W3:Y:S04]  /*0e70*/  LDG.E.64 R22, desc[UR10][R12.64+-0x8] ;  /* 0xfffff80a0c167981 */ /* 0x000ee8000c1e1b00 */
[----:B------:R-:W3:Y:S01]  /*0e80*/  LDG.E.64 R14, desc[UR10][R14.64] ;  /* 0x0000000a0e0e7981 */ /* 0x000ee2000c1e1b00 */
[----:B--2--5:R-:W-:Y:S01]  /*0e90*/  DFMA R16, -R18, R16, R20 ;  /* 0x000000101210722b */ /* 0x024fe20000000114 */
[--C-:B------:R-:W-:Y:S02]  /*0ea0*/  IMAD.WIDE R20, R26, 0x8, R10.reuse ;  /* 0x000000081a147825 */ /* 0x100fe400078e020a */
[----:B------:R-:W2:Y:S04]  /*0eb0*/  LDG.E.64 R18, desc[UR10][R12.64+-0x10] ;  /* 0xfffff00a0c127981 */ /* 0x000ea8000c1e1b00 */
[----:B------:R-:W2:Y:S01]  /*0ec0*/  LDG.E.64 R20, desc[UR10][R20.64] ;  /* 0x0000000a14147981 */ /* 0x000ea2000c1e1b00 */
[----:B---3--:R-:W-:Y:S01]  /*0ed0*/  DFMA R22, -R14, R22, R16 ;  /* 0x000000160e16722b */ /* 0x008fe20000000110 */
[----:B------:R-:W-:-:S02]  /*0ee0*/  IMAD.WIDE R16, R2, 0x8, R10 ;  /* 0x0000000802107825 */ /* 0x000fc400078e020a */
[----:B------:R-:W3:Y:S04]  /*0ef0*/  LDG.E.64 R14, desc[UR10][R12.64+-0x18] ;  /* 0xffffe80a0c0e7981 */ /* 0x000ee8000c1e1b00 */
[----:B------:R-:W3:Y:S01]  /*0f00*/  LDG.E.64 R16, desc[UR10][R16.64] ;  /* 0x0000000a10107981 */ /* 0x000ee2000c1e1b00 */
[----:B--2---:R-:W-:Y:S01]  /*0f10*/  DFMA R18, -R20, R18, R22 ;  /* 0x000000121412722b */ /* 0x004fe20000000116 */
[----:B------:R-:W-:-:S04]  /*0f20*/  IMAD.WIDE R22, R7, 0x8, R10 ;  /* 0x0000000807167825 */ /* 0x000fc800078e020a */
[----:B------:R-:W-:-:S03]  /*0f30*/  IMAD.WIDE R20, R25, 0x8, R10 ;  /* 0x0000000819147825 */ /* 0x000fc600078e020a */
[----:B---3--:R-:W-:Y:S01]  /*0f40*/  DFMA R14, -R16, R14, R18 ;  /* 0x0000000e100e722b */ /* 0x008fe20000000112 */
[----:B------:R-:W2:Y:S04]  /*0f50*/  LDG.E.64 R16, desc[UR10][R22.64] ;  /* 0x0000000a16107981 */ /* 0x000ea8000c1e1b00 */
[----:B------:R-:W2:Y:S04]  /*0f60*/  LDG.E.64 R18, desc[UR10][R12.64+-0x20] ;  /* 0xffffe00a0c127981 */ /* 0x000ea8000c1e1b00 */
[----:B------:R-:W3:Y:S04]  /*0f70*/  LDG.E.64 R20, desc[UR10][R20.64] ;  /* 0x0000000a14147981 */ /* 0x000ee8000c1e1b00 */
[----:B------:R-:W3:Y:S01]  /*0f80*/  LDG.E.64 R22, desc[UR10][R12.64+-0x28] ;  /* 0xffffd80a0c167981 */ /* 0x000ee2000c1e1b00 */
[----:B--2---:R-:W-:Y:S01]  /*0f90*/  DFMA R14, -R16, R18, R14 ;  /* 0x00000012100e722b */ /* 0x004fe2000000010e */
[----:B------:R-:W-:-:S02]  /*0fa0*/  IMAD.WIDE R18, R27, 0x8, R10 ;  /* 0x000000081b127825 */ /* 0x000fc400078e020a */
[----:B------:R-:W2:Y:S04]  /*0fb0*/  LDG.E.64 R16, desc[UR10][R12.64+-0x30] ;  /* 0xffffd00a0c107981 */ /* 0x000ea8000c1e1b00 */
[----:B------:R-:W2:Y:S01]  /*0fc0*/  LDG.E.64 R18, desc[UR10][R18.64] ;  /* 0x0000000a12127981 */ /* 0x000ea2000c1e1b00 */
[----:B---3--:R-:W-:Y:S01]  /*0fd0*/  DFMA R20, -R20, R22, R14 ;  /* 0x000000161414722b */ /* 0x008fe2000000010e */
[----:B------:R-:W-:Y:S02]  /*0fe0*/  IMAD.WIDE R14, R29, 0x8, R10 ;  /* 0x000000081d0e7825 */ /* 0x000fe400078e020a */
[----:B------:R-:W3:Y:S04]  /*0ff0*/  LDG.E.64 R22, desc[UR10][R12.64+-0x38] ;  /* 0xffffc80a0c167981 */ /* 0x000ee8000c1e1b00 */
[----:B------:R-:W3:Y:S01]  /*1000*/  LDG.E.64 R14, desc[UR10][R14.64] ;  /* 0x0000000a0e0e7981 */ /* 0x000ee2000c1e1b00 */
[----:B------:R-:W-:-:S04]  /*1010*/  UIADD3 UR5, UPT, UPT, UR5, 0x8, URZ ;  /* 0x0000000805057890 */ /* 0x000fc8000fffe0ff */
[----:B------:R-:W-:Y:S01]  /*1020*/  UISETP.NE.AND UP1, UPT, UR5, URZ, UPT ;  /* 0x000000ff0500728c */ /* 0x000fe2000bf25270 */
[----:B------:R-:W-:Y:S02]  /*1030*/  IMAD R28, RZ, RZ, -UR12 ;  /* 0x8000000cff1c7e24 */ /* 0x000fe4000f8e02ff */
[----:B------:R-:W-:Y:S02]  /*1040*/  VIADD R6, R6, 0xfffffff8 ;  /* 0xfffffff806067836 */ /* 0x000fe40000000000 */
[C---:B------:R-:W-:Y:S01]  /*1050*/  IMAD R7, R28.reuse, 0x8, R7 ;  /* 0x000000081c077824 */ /* 0x040fe200078e0207 */
[C---:B------:R-:W-:Y:S01]  /*1060*/  LEA R26, R28.reuse, R26, 0x3 ;  /* 0x0000001a1c1a7211 */ /* 0x040fe200078e18ff */
[C---:B------:R-:W-:Y:S01]  /*1070*/  IMAD R29, R28.reuse, 0x8, R29 ;  /* 0x000000081c1d7824 */ /* 0x040fe200078e021d */
[C---:B------:R-:W-:Y:S02]  /*1080*/  LEA R2, R28.reuse, R2, 0x3 ;  /* 0x000000021c027211 */ /* 0x040fe400078e18ff */
[----:B------:R-:W-:-:S02]  /*1090*/  LEA R25, R28, R25, 0x3 ;  /* 0x000000191c197211 */ /* 0x000fc400078e18ff */
[C---:B------:R-:W-:Y:S02]  /*10a0*/  LEA R27, R28.reuse, R27, 0x3 ;  /* 0x0000001b1c1b7211 */ /* 0x040fe400078e18ff */
[C---:B------:R-:W-:Y:S02]  /*10b0*/  LEA R24, R28.reuse, R24, 0x3 ;  /* 0x000000181c187211 */ /* 0x040fe400078e18ff */
[----:B------:R-:W-:Y:S01]  /*10c0*/  LEA R4, R28, R4, 0x3 ;  /* 0x000000041c047211 */ /* 0x000fe200078e18ff */
[----:B--2---:R-:W-:-:S08]  /*10d0*/  DFMA R16, -R18, R16, R20 ;  /* 0x000000101210722b */ /* 0x004fd00000000114 */
[----:B---3--:R-:W-:Y:S01]  /*10e0*/  DFMA R20, -R14, R22, R16 ;  /* 0x000000160e14722b */ /* 0x008fe20000000110 */
[----:B------:R-:W-:Y:S10]  /*10f0*/  BRA.U UP1, `(.L_x_44) ;  /* 0xfffffffd01487547 */ /* 0x000ff4000b83ffff */
.L_x_43:
[----:B------:R-:W-:Y:S05]  /*1100*/  BRA.U !UP0, `(.L_x_42) ;  /* 0x0000000508087547 */ /* 0x000fea000b800000 */
[----:B------:R-:W-:Y:S02]  /*1110*/  UISETP.GE.U32.AND UP0, UPT, UR6, 0x4, UPT ;  /* 0x000000040600788c */ /* 0x000fe4000bf06070 */
[----:B------:R-:W-:-:S04]  /*1120*/  ULOP3.LUT UR5, UR9, 0x3, URZ, 0xc0, !UPT ;  /* 0x0000000309057892 */ /* 0x000fc8000f8ec0ff */
[----:B------:R-:W-:-:S03]  /*1130*/  UISETP.NE.AND UP1, UPT, UR5, URZ, UPT ;  /* 0x000000ff0500728c */ /* 0x000fc6000bf25270 */
[----:B------:R-:W-:Y:S08]  /*1140*/  BRA.U !UP0, `(.L_x_45) ;  /* 0x0000000108747547 */ /* 0x000ff0000b800000 */
[----:B------:R-:W-:Y:S01]  /*1150*/  IADD3 R7, PT, PT, R3, UR4, RZ ;  /* 0x0000000403077c10 */ /* 0x000fe2000fffe0ff */
[----:B------:R-:W-:-:S03]  /*1160*/  IMAD.U32 R17, RZ, RZ, UR12 ;  /* 0x0000000cff117e24 */ /* 0x000fc6000f8e00ff */
[----:B------:R-:W-:Y:S02]  /*1170*/  LOP3.LUT R13, RZ, R7, RZ, 0x33, !PT ;  /* 0x00000007ff0d7212 */ /* 0x000fe400078e33ff */
[C---:B------:R-:W-:Y:S02]  /*1180*/  IADD3 R2, PT, PT, R0.reuse, -0x2, -R7 ;  /* 0xfffffffe00027810 */ /* 0x040fe40007ffe807 */
[----:B------:R-:W-:-:S03]  /*1190*/  IADD3 R13, PT, PT, R0, R13, RZ ;  /* 0x0000000d000d7210 */ /* 0x000fc60007ffe0ff */
[----:B------:R-:W-:Y:S02]  /*11a0*/  IMAD R4, R2, R17, -UR12 ;  /* 0x8000000c02047e24 */ /* 0x000fe4000f8e0211 */
[----:B------:R-:W-:Y:S02]  /*11b0*/  IMAD R15, R13, UR12, R5 ;  /* 0x0000000c0d0f7c24 */ /* 0x000fe4000f8e0205 */
[----:B------:R-:W-:Y:S02]  /*11c0*/  IMAD R29, R0, UR12, R13 ;  /* 0x0000000c001d7c24 */ /* 0x000fe4000f8e020d */
[----:B------:R-:W-:-:S04]  /*11d0*/  IMAD.WIDE R6, R15, 0x8, R10 ;  /* 0x000000080f067825 */ /* 0x000fc800078e020a */
[----:B------:R-:W-:Y:S02]  /*11e0*/  IMAD.WIDE R28, R29, 0x8, R10 ;  /* 0x000000081d1c7825 */ /* 0x000fe400078e020a */
[----:B------:R-:W2:Y:S02]  /*11f0*/  LDG.E.64 R6, desc[UR10][R6.64] ;  /* 0x0000000a06067981 */ /* 0x000ea4000c1e1b00 */
[----:B------:R-:W-:Y:S02]  /*1200*/  IMAD R15, R2, UR12, R5 ;  /* 0x0000000c020f7c24 */ /* 0x000fe4000f8e0205 */
[----:B------:R-:W2:Y:S02]  /*1210*/  LDG.E.64 R12, desc[UR10][R28.64] ;  /* 0x0000000a1c0c7981 */ /* 0x000ea4000c1e1b00 */
[--C-:B------:R-:W-:Y:S01]  /*1220*/  IMAD.WIDE R14, R15, 0x8, R10.reuse ;  /* 0x000000080f0e7825 */ /* 0x100fe200078e020a */
[----:B------:R-:W-:Y:S01]  /*1230*/  IADD3 R19, PT, PT, R5, R4, RZ ;  /* 0x0000000405137210 */ /* 0x000fe20007ffe0ff */
[----:B------:R-:W3:Y:S04]  /*1240*/  LDG.E.64 R16, desc[UR10][R28.64+-0x8] ;  /* 0xfffff80a1c107981 */ /* 0x000ee8000c1e1b00 */
[----:B------:R-:W3:Y:S01]  /*1250*/  LDG.E.64 R14, desc[UR10][R14.64] ;  /* 0x0000000a0e0e7981 */ /* 0x000ee2000c1e1b00 */
[----:B------:R-:W-:Y:S01]  /*1260*/  IMAD.WIDE R18, R19, 0x8, R10 ;  /* 0x0000000813127825 */ /* 0x000fe200078e020a */
[----:B------:R-:W-:-:S02]  /*1270*/  IADD3 R25, PT, PT, R5, -UR12, R4 ;  /* 0x8000000c05197c10 */ /* 0x000fc4000fffe004 */
[----:B------:R-:W4:Y:S04]  /*1280*/  LDG.E.64 R22, desc[UR10][R28.64+-0x10] ;  /* 0xfffff00a1c167981 */ /* 0x000f28000c1e1b00 */
[----:B------:R-:W4:Y:S01]  /*1290*/  LDG.E.64 R18, desc[UR10][R18.64] ;  /* 0x0000000a12127981 */ /* 0x000f22000c1e1b00 */
[----:B------:R-:W-:-:S03]  /*12a0*/  IMAD.WIDE R24, R25, 0x8, R10 ;  /* 0x0000000819187825 */ /* 0x000fc600078e020a */
[----:B------:R-:W4:Y:S04]  /*12b0*/  LDG.E.64 R26, desc[UR10][R28.64+-0x18] ;  /* 0xffffe80a1c1a7981 */ /* 0x000f28000c1e1b00 */
[----:B------:R-:W4:Y:S01]  /*12c0*/  LDG.E.64 R24, desc[UR10][R24.64] ;  /* 0x0000000a18187981 */ /* 0x000f22000c1e1b00 */
[----:B------:R-:W-:Y:S01]  /*12d0*/  UIADD3 UR4, UPT, UPT, UR4, 0x4, URZ ;  /* 0x0000000404047890 */ /* 0x000fe2000fffe0ff */
[----:B--2--5:R-:W-:-:S08]  /*12e0*/  DFMA R6, -R6, R12, R20 ;  /* 0x0000000c0606722b */ /* 0x024fd00000000114 */
[----:B---3--:R-:W-:-:S08]  /*12f0*/  DFMA R6, -R14, R16, R6 ;  /* 0x000000100e06722b */ /* 0x008fd00000000106 */
[----:B----4-:R-:W-:-:S08]  /*1300*/  DFMA R6, -R18, R22, R6 ;  /* 0x000000161206722b */ /* 0x010fd00000000106 */
[----:B------:R-:W-:-:S11]  /*1310*/  DFMA R20, -R24, R26, R6 ;  /* 0x0000001a1814722b */ /* 0x000fd60000000106 */
.L_x_45:
[----:B------:R-:W-:Y:S05]  /*1320*/  BRA.U !UP1, `(.L_x_42) ;  /* 0x0000000109807547 */ /* 0x000fea000b800000 */
[----:B------:R-:W-:Y:S02]  /*1330*/  UISETP.NE.AND UP0, UPT, UR5, 0x1, UPT ;  /* 0x000000010500788c */ /* 0x000fe4000bf05270 */
[----:B------:R-:W-:-:S04]  /*1340*/  ULOP3.LUT UR5, UR9, 0x1, URZ, 0xc0, !UPT ;  /* 0x0000000109057892 */ /* 0x000fc8000f8ec0ff */
[----:B------:R-:W-:Y:S01]  /*1350*/  PLOP3.LUT P0, PT, PT, PT, UP0, 0x80, 0x8 ;  /* 0x000000000008781c */ /* 0x000fe20003f0f008 */
[----:B------:R-:W-:-:S06]  /*1360*/  UISETP.NE.U32.AND UP1, UPT, UR5, 0x1, UPT ;  /* 0x000000010500788c */ /* 0x000fcc000bf25070 */
[----:B------:R-:W-:-:S06]  /*1370*/  PLOP3.LUT P1, PT, PT, PT, UP1, 0x80, 0x8 ;  /* 0x000000000008781c */ /* 0x000fcc0003f2f018 */
[----:B------:R-:W-:Y:S01]  /*1380*/  @P0 IADD3 R7, PT, PT, R3, UR4, RZ ;  /* 0x0000000403070c10 */ /* 0x000fe2000fffe0ff */
[----:B------:R-:W-:-:S03]  /*1390*/  @UP0 UIADD3 UR4, UPT, UPT, UR4, 0x2, URZ ;  /* 0x0000000204040890 */ /* 0x000fc6000fffe0ff */
[----:B------:R-:W-:Y:S02]  /*13a0*/  @P0 LOP3.LUT R13, RZ, R7, RZ, 0x33, !PT ;  /* 0x00000007ff0d0212 */ /* 0x000fe400078e33ff */
[C---:B------:R-:W-:Y:S02]  /*13b0*/  @P0 IADD3 R2, PT, PT, R0.reuse, -0x2, -R7 ;  /* 0xfffffffe00020810 */ /* 0x040fe40007ffe807 */
[----:B------:R-:W-:Y:S01]  /*13c0*/  @!P1 IADD3 R3, PT, PT, R3, UR4, RZ ;  /* 0x0000000403039c10 */ /* 0x000fe2000fffe0ff */
[----:B------:R-:W-:Y:S02]  /*13d0*/  @P0 IMAD.IADD R13, R0, 0x1, R13 ;  /* 0x00000001000d0824 */ /* 0x000fe400078e020d */
[--C-:B------:R-:W-:Y:S01]  /*13e0*/  @P0 IMAD R17, R2, UR12, R5.reuse ;  /* 0x0000000c02110c24 */ /* 0x100fe2000f8e0205 */
[----:B------:R-:W-:Y:S01]  /*13f0*/  @!P1 LOP3.LUT R3, RZ, R3, RZ, 0x33, !PT ;  /* 0x00000003ff039212 */ /* 0x000fe200078e33ff */
[----:B------:R-:W-:Y:S02]  /*1400*/  @P0 IMAD R15, R13, UR12, R5 ;  /* 0x0000000c0d0f0c24 */ /* 0x000fe4000f8e0205 */
[C---:B------:R-:W-:Y:S01]  /*1410*/  @P0 IMAD R13, R0.reuse, UR12, R13 ;  /* 0x0000000c000d0c24 */ /* 0x040fe2000f8e020d */
[----:B------:R-:W-:Y:S01]  /*1420*/  @!P1 IADD3 R4, PT, PT, R0, R3, RZ ;  /* 0x0000000300049210 */ /* 0x000fe20007ffe0ff */
[----:B------:R-:W-:-:S04]  /*1430*/  @P0 IMAD.WIDE R6, R15, 0x8, R10 ;  /* 0x000000080f060825 */ /* 0x000fc800078e020a */
[--C-:B------:R-:W-:Y:S02]  /*1440*/  @P0 IMAD.WIDE R12, R13, 0x8, R10.reuse ;  /* 0x000000080d0c0825 */ /* 0x100fe400078e020a */
[----:B------:R-:W2:Y:S04]  /*1450*/  @P0 LDG.E.64 R6, desc[UR10][R6.64] ;  /* 0x0000000a06060981 */ /* 0x000ea8000c1e1b00 */
[----:B------:R-:W2:Y:S01]  /*1460*/  @P0 LDG.E.64 R2, desc[UR10][R12.64] ;  /* 0x0000000a0c020981 */ /* 0x000ea2000c1e1b00 */
[----:B------:R-:W-:-:S03]  /*1470*/  @P0 IMAD.WIDE R16, R17, 0x8, R10 ;  /* 0x0000000811100825 */ /* 0x000fc600078e020a */
[----:B------:R-:W3:Y:S01]  /*1480*/  @P0 LDG.E.64 R18, desc[UR10][R12.64+-0x8] ;  /* 0xfffff80a0c120981 */ /* 0x000ee2000c1e1b00 */
[----:B------:R-:W-:Y:S02]  /*1490*/  @!P1 IMAD R15, R4, UR12, R5 ;  /* 0x0000000c040f9c24 */ /* 0x000fe4000f8e0205 */
[----:B------:R-:W-:Y:S02]  /*14a0*/  @!P1 IMAD R23, R0, UR12, R4 ;  /* 0x0000000c00179c24 */ /* 0x000fe4000f8e0204 */
[----:B------:R-:W3:Y:S01]  /*14b0*/  @P0 LDG.E.64 R4, desc[UR10][R16.64] ;  /* 0x0000000a10040981 */ /* 0x000ee2000c1e1b00 */
[----:B------:R-:W-:-:S04]  /*14c0*/  @!P1 IMAD.WIDE R14, R15, 0x8, R10 ;  /* 0x000000080f0e9825 */ /* 0x000fc800078e020a */
[----:B------:R-:W-:Y:S02]  /*14d0*/  @!P1 IMAD.WIDE R10, R23, 0x8, R10 ;  /* 0x00000008170a9825 */ /* 0x000fe400078e020a */
[----:B------:R-:W4:Y:S04]  /*14e0*/  @!P1 LDG.E.64 R14, desc[UR10][R14.64] ;  /* 0x0000000a0e0e9981 */ /* 0x000f28000c1e1b00 */
[----:B------:R-:W4:Y:S01]  /*14f0*/  @!P1 LDG.E.64 R10, desc[UR10][R10.64] ;  /* 0x0000000a0a0a9981 */ /* 0x000f22000c1e1b00 */
[----:B--2--5:R-:W-:-:S08]  /*1500*/  @P0 DFMA R2, -R6, R2, R20 ;  /* 0x000000020602022b */ /* 0x024fd00000000114 */
[----:B---3--:R-:W-:-:S08]  /*1510*/  @P0 DFMA R20, -R4, R18, R2 ;  /* 0x000000120414022b */ /* 0x008fd00000000102 */
[----:B----4-:R-:W-:-:S11]  /*1520*/  @!P1 DFMA R20, -R14, R10, R20 ;  /* 0x0000000a0e14922b */ /* 0x010fd60000000114 */
.L_x_42:
[----:B-----5:R-:W-:Y:S01]  /*1530*/  STG.E.64 desc[UR10][R8.64], R20 ;  /* 0x0000001408007986 */ /* 0x020fe2000c101b0a */
[----:B------:R-:W-:Y:S05]  /*1540*/  EXIT ;  /* 0x000000000000794d */ /* 0x000fea0003800000 */
.L_x_46:
        /* <DEDUP_REMOVED lines=11> */
.L_x_87:


//--------------------- .text._Z30gpu_square_solve_kernel_simplePdS_S_ii --------------------------
	.section	.text._Z30gpu_square_solve_kernel_simplePdS_S_ii,"ax",@progbits
	.align	128
        .global         _Z30gpu_square_solve_kernel_simplePdS_S_ii
        .type           _Z30gpu_square_solve_kernel_simplePdS_S_ii,@function
        .size           _Z30gpu_square_solve_kernel_simplePdS_S_ii,(.L_x_88 - _Z30gpu_square_solve_kernel_simplePdS_S_ii)
        .other          _Z30gpu_square_solve_kernel_simplePdS_S_ii,@"STO_CUDA_ENTRY STV_DEFAULT"
_Z30gpu_square_solve_kernel_simplePdS_S_ii:
.text._Z30gpu_square_solve_kernel_simplePdS_S_ii:
        /* <DEDUP_REMOVED lines=17> */
[----:B0-----:R-:W-:-:S05]  /*0110*/  IMAD.WIDE R2, R5, 0x8, R2 ;  /* 0x0000000805027825 */ /* 0x001fca00078e0202 */
[----:B-1----:R-:W3:Y:S01]  /*0120*/  LDG.E.64 R10, desc[UR4][R2.64+0x8] ;  /* 0x00000804020a7981 */ /* 0x002ee2000c1e1b00 */
[----:B--2---:R-:W-:-:S03]  /*0130*/  IMAD.WIDE R6, R7, 0x8, R14 ;  /* 0x0000000807067825 */ /* 0x004fc600078e020e */
[----:B------:R-:W2:Y:S04]  /*0140*/  LDG.E.64 R4, desc[UR4][R2.64] ;  /* 0x0000000402047981 */ /* 0x000ea8000c1e1b00 */
[----:B------:R-:W3:Y:S01]  /*0150*/  LDG.E.64 R12, desc[UR4][R6.64+0x8] ;  /* 0x00000804060c7981 */ /* 0x000ee2000c1e1b00 */
[----:B------:R-:W-:-:S03]  /*0160*/  IMAD.WIDE R14, R17, 0x8, R14 ;  /* 0x00000008110e7825 */ /* 0x000fc600078e020e */
[----:B------:R-:W2:Y:S04]  /*0170*/  LDG.E.64 R8, desc[UR4][R6.64] ;  /* 0x0000000406087981 */ /* 0x000ea8000c1e1b00 */
[----:B------:R-:W4:Y:S01]  /*0180*/  LDG.E.64 R16, desc[UR4][R14.64] ;  /* 0x000000040e107981 */ /* 0x000f22000c1e1b00 */
[----:B---3--:R-:W-:-:S08]  /*0190*/  DMUL R10, R10, R12 ;  /* 0x0000000c0a0a7228 */ /* 0x008fd00000000000 */
[----:B--2---:R-:W-:-:S08]  /*01a0*/  DFMA R4, R4, R8, R10 ;  /* 0x000000080404722b */ /* 0x004fd0000000000a */
[----:B----4-:R-:W-:-:S07]  /*01b0*/  DADD R4, -R4, R16 ;  /* 0x0000000004047229 */ /* 0x010fce0000000110 */
[----:B------:R-:W-:Y:S01]  /*01c0*/  STG.E.64 desc[UR4][R14.64], R4 ;  /* 0x000000040e007986 */ /* 0x000fe2000c101b04 */
[----:B------:R-:W-:Y:S05]  /*01d0*/  EXIT ;  /* 0x000000000000794d */ /* 0x000fea0003800000 */
.L_x_47:
        /* <DEDUP_REMOVED lines=10> */
.L_x_88:


//--------------------- .text._Z24gpu_square_update_kernelPdS_S_i --------------------------
	.section	.text._Z24gpu_square_update_kernelPdS_S_i,"ax",@progbits
	.align	128
        .global         _Z24gpu_square_update_kernelPdS_S_i
        .type           _Z24gpu_square_update_kernelPdS_S_i,@function
        .size           _Z24gpu_square_update_kernelPdS_S_i,(.L_x_82 - _Z24gpu_square_update_kernelPdS_S_i)
        .other          _Z24gpu_square_update_kernelPdS_S_i,@"STO_CUDA_ENTRY STV_DEFAULT"
_Z24gpu_square_update_kernelPdS_S_i:
.text._Z24gpu_square_update_kernelPdS_S_i:
[----:B------:R-:W-:Y:S01]  /*0000*/  LDC R1, c[0x0][0x37c] ;  /* 0x0000df00ff017b82 */ /* 0x000fe20000000800 */
[----:B------:R-:W0:Y:S07]  /*0010*/  S2R R3, SR_TID.X ;  /* 0x0000000000037919 */ /* 0x000e2e0000002100 */
[----:B------:R-:W0:Y:S01]  /*0020*/  S2UR UR4, SR_CTAID.X ;  /* 0x00000000000479c3 */ /* 0x000e220000002500 */
[----:B------:R-:W-:Y:S01]  /*0030*/  BSSY.RECONVERGENT B0, `(.L_x_48) ;  /* 0x0000057000007945 */ /* 0x000fe20003800200 */
[----:B------:R-:W1:Y:S06]  /*0040*/  S2R R2, SR_TID.Y ;  /* 0x0000000000027919 */ /* 0x000e6c0000002200 */
[----:B------:R-:W0:Y:S08]  /*0050*/  LDC R0, c[0x0][0x360] ;  /* 0x0000d800ff007b82 */ /* 0x000e300000000800 */
[----:B------:R-:W1:Y:S08]  /*0060*/  S2UR UR6, SR_CTAID.Y ;  /* 0x00000000000679c3 */ /* 0x000e700000002600 */
[----:B------:R-:W1:Y:S01]  /*0070*/  LDC R19, c[0x0][0x364] ;  /* 0x0000d900ff137b82 */ /* 0x000e620000000800 */
[----:B0-----:R-:W-:Y:S01]  /*0080*/  IMAD R0, R0, UR4, R3 ;  /* 0x0000000400007c24 */ /* 0x001fe2000f8e0203 */
[----:B------:R-:W0:Y:S04]  /*0090*/  LDCU.64 UR4, c[0x0][0x358] ;  /* 0x00006b00ff0477ac */ /* 0x000e280008000a00 */
[----:B------:R-:W-:Y:S01]  /*00a0*/  ISETP.NE.AND P0, PT, R0, RZ, PT ;  /* 0x000000ff0000720c */ /* 0x000fe20003f05270 */
[----:B-1----:R-:W-:-:S04]  /*00b0*/  IMAD R19, R19, UR6, R2 ;  /* 0x0000000613137c24 */ /* 0x002fc8000f8e0202 */
[----:B------:R-:W-:-:S08]  /*00c0*/  IMAD.SHL.U32 R27, R19, 0x2, RZ ;  /* 0x00000002131b7824 */ /* 0x000fd000078e00ff */
[----:B0-----:R-:W-:Y:S05]  /*00d0*/  @P0 BRA `(.L_x_49) ;  /* 0x0000000400300947 */ /* 0x001fea0003800000 */
[----:B------:R-:W0:Y:S01]  /*00e0*/  LDC.64 R16, c[0x0][0x380] ;  /* 0x0000e000ff107b82 */ /* 0x000e220000000a00 */
[----:B------:R-:W1:Y:S07]  /*00f0*/  LDCU UR6, c[0x0][0x398] ;  /* 0x00007300ff0677ac */ /* 0x000e6e0008000800 */
[----:B------:R-:W2:Y:S01]  /*0100*/  LDC.64 R24, c[0x0][0x390] ;  /* 0x0000e400ff187b82 */ /* 0x000ea20000000a00 */
[----:B-1----:R-:W-:-:S04]  /*0110*/  IMAD R3, R27, UR6, R27 ;  /* 0x000000061b037c24 */ /* 0x002fc8000f8e021b */
[----:B0-----:R-:W-:-:S05]  /*0120*/  IMAD.WIDE R20, R3, 0x8, R16 ;  /* 0x0000000803147825 */ /* 0x001fca00078e0210 */
[----:B------:R-:W3:Y:S01]  /*0130*/  LDG.E.64 R10, desc[UR4][R20.64] ;  /* 0x00000004140a7981 */ /* 0x000ee2000c1e1b00 */
[----:B------:R-:W-:-:S04]  /*0140*/  VIADD R3, R3, UR6 ;  /* 0x0000000603037c36 */ /* 0x000fc80008000000 */
[----:B------:R-:W-:-:S05]  /*0150*/  IMAD.WIDE R16, R3, 0x8, R16 ;  /* 0x0000000803107825 */ /* 0x000fca00078e0210 */
[----:B------:R-:W4:Y:S01]  /*0160*/  LDG.E.64 R14, desc[UR4][R16.64] ;  /* 0x00000004100e7981 */ /* 0x000f22000c1e1b00 */
[----:B--2---:R-:W-:-:S05]  /*0170*/  IMAD.WIDE.U32 R24, R27, 0x8, R24 ;  /* 0x000000081b187825 */ /* 0x004fca00078e0018 */
[----:B------:R0:W5:Y:S01]  /*0180*/  LDG.E.64 R22, desc[UR4][R24.64+0x8] ;  /* 0x0000080418167981 */ /* 0x000162000c1e1b00 */
[----:B------:R-:W-:Y:S01]  /*0190*/  IMAD.MOV.U32 R2, RZ, RZ, 0x1 ;  /* 0x00000001ff027424 */ /* 0x000fe200078e00ff */
[----:B------:R-:W-:Y:S01]  /*01a0*/  BSSY.RECONVERGENT B1, `(.L_x_50) ;  /* 0x0000011000017945 */ /* 0x000fe20003800200 */
[----:B---3--:R-:W1:Y:S01]  /*01b0*/  MUFU.RCP64H R3, R11 ;  /* 0x0000000b00037308 */ /* 0x008e620000001800 */
[----:B----4-:R-:W-:-:S03]  /*01c0*/  FSETP.GEU.AND P1, PT, |R15|, 6.5827683646048100446e-37, PT ;  /* 0x036000000f00780b */ /* 0x010fc60003f2e200 */
[----:B-1----:R-:W-:-:S08]  /*01d0*/  DFMA R4, -R10, R2, 1 ;  /* 0x3ff000000a04742b */ /* 0x002fd00000000102 */
        /* <DEDUP_REMOVED lines=10> */
[----:B------:R-:W-:Y:S01]  /*0280*/  IMAD.MOV.U32 R12, RZ, RZ, R10 ;  /* 0x000000ffff0c7224 */ /* 0x000fe200078e000a */
[----:B------:R-:W-:-:S07]  /*0290*/  MOV R2, 0x2b0 ;  /* 0x000002b000027802 */ /* 0x000fce0000000f00 */
[----:B-----5:R-:W-:Y:S05]  /*02a0*/  CALL.REL.NOINC `($__internal_1_$__cuda_sm20_div_rn_f64_full) ;  /* 0x0000000c00307944 */ /* 0x020fea0003c00000 */
.L_x_51:
[----:B------:R-:W-:Y:S05]  /*02b0*/  BSYNC.RECONVERGENT B1 ;  /* 0x0000000000017941 */ /* 0x000fea0003800200 */
.L_x_50:
[----:B------:R-:W2:Y:S04]  /*02c0*/  LDG.E.64 R10, desc[UR4][R16.64+0x8] ;  /* 0x00000804100a7981 */ /* 0x000ea8000c1e1b00 */
[----:B------:R-:W3:Y:S01]  /*02d0*/  LDG.E.64 R16, desc[UR4][R24.64] ;  /* 0x0000000418107981 */ /* 0x000ee2000c1e1b00 */
[----:B------:R-:W-:Y:S01]  /*02e0*/  IMAD.MOV.U32 R2, RZ, RZ, 0x1 ;  /* 0x00000001ff027424 */ /* 0x000fe200078e00ff */
[----:B------:R-:W-:Y:S01]  /*02f0*/  BSSY.RECONVERGENT B1, `(.L_x_52) ;  /* 0x0000012000017945 */ /* 0x000fe20003800200 */
[----:B--2---:R-:W0:Y:S01]  /*0300*/  MUFU.RCP64H R3, R11 ;  /* 0x0000000b00037308 */ /* 0x004e220000001800 */
[----:B---3-5:R-:W-:-:S03]  /*0310*/  DFMA R14, R16, -R4, R22 ;  /* 0x80000004100e722b */ /* 0x028fc60000000016 */
[----:B0-----:R-:W-:-:S07]  /*0320*/  DFMA R6, -R10, R2, 1 ;  /* 0x3ff000000a06742b */ /* 0x001fce0000000102 */
[----:B------:R-:W-:Y:S01]  /*0330*/  FSETP.GEU.AND P1, PT, |R15|, 6.5827683646048100446e-37, PT ;  /* 0x036000000f00780b */ /* 0x000fe20003f2e200 */
        /* <DEDUP_REMOVED lines=10> */
[----:B------:R-:W-:Y:S01]  /*03e0*/  IMAD.MOV.U32 R12, RZ, RZ, R10 ;  /* 0x000000ffff0c7224 */ /* 0x000fe200078e000a */
[----:B------:R-:W-:-:S07]  /*03f0*/  MOV R2, 0x410 ;  /* 0x0000041000027802 */ /* 0x000fce0000000f00 */
[----:B------:R-:W-:Y:S05]  /*0400*/  CALL.REL.NOINC `($__internal_1_$__cuda_sm20_div_rn_f64_full) ;  /* 0x0000000800d87944 */ /* 0x000fea0003c00000 */
.L_x_53:
[----:B------:R-:W-:Y:S05]  /*0410*/  BSYNC.RECONVERGENT B1 ;  /* 0x0000000000017941 */ /* 0x000fea0003800200 */
.L_x_52:
        /* <DEDUP_REMOVED lines=19> */
[----:B------:R-:W-:Y:S02]  /*0550*/  IMAD.MOV.U32 R15, RZ, RZ, R17 ;  /* 0x000000ffff0f7224 */ /* 0x000fe400078e0011 */
[----:B------:R-:W-:-:S07]  /*0560*/  IMAD.MOV.U32 R12, RZ, RZ, R10 ;  /* 0x000000ffff0c7224 */ /* 0x000fce00078e000a */
[----:B------:R-:W-:Y:S05]  /*0570*/  CALL.REL.NOINC `($__internal_1_$__cuda_sm20_div_rn_f64_full) ;  /* 0x00000008007c7944 */ /* 0x000fea0003c00000 */
.L_x_55:
[----:B------:R-:W-:Y:S05]  /*0580*/  BSYNC.RECONVERGENT B1 ;  /* 0x0000000000017941 */ /* 0x000fea0003800200 */
.L_x_54:
[----:B------:R0:W-:Y:S02]  /*0590*/  STG.E.64 desc[UR4][R24.64], R4 ;  /* 0x0000000418007986 */ /* 0x0001e4000c101b04 */
.L_x_49:
[----:B------:R-:W-:Y:S05]  /*05a0*/  BSYNC.RECONVERGENT B0 ;  /* 0x0000000000007941 */ /* 0x000fea0003800200 */
.L_x_48:
[----:B------:R-:W1:Y:S02]  /*05b0*/  LDC R2, c[0x0][0x398] ;  /* 0x0000e600ff027b82 */ /* 0x000e640000000800 */
[----:B-1----:R-:W-:-:S04]  /*05c0*/  LEA.HI R3, R2, R2, RZ, 0x1 ;  /* 0x0000000202037211 */ /* 0x002fc800078f08ff */
[----:B------:R-:W-:-:S04]  /*05d0*/  SHF.R.S32.HI R3, RZ, 0x1, R3 ;  /* 0x00000001ff037819 */ /* 0x000fc80000011403 */
[----:B------:R-:W-:-:S13]  /*05e0*/  ISETP.GE.AND P0, PT, R0, R3, PT ;  /* 0x000000030000720c */ /* 0x000fda0003f06270 */
[----:B------:R-:W-:Y:S05]  /*05f0*/  @P0 EXIT ;  /* 0x000000000000094d */ /* 0x000fea0003800000 */
[----:B------:R-:W-:-:S04]  /*0600*/  ISETP.GE.AND P0, PT, R19, R3, PT ;  /* 0x000000031300720c */ /* 0x000fc80003f06270 */
[----:B------:R-:W-:-:S13]  /*0610*/  ISETP.LE.OR P0, PT, R19, R0, P0 ;  /* 0x000000001300720c */ /* 0x000fda0000703670 */
[----:B------:R-:W-:Y:S05]  /*0620*/  @P0 EXIT ;  /* 0x000000000000094d */ /* 0x000fea0003800000 */
[----:B------:R-:W1:Y:S01]  /*0630*/  LDC.64 R20, c[0x0][0x380] ;  /* 0x0000e000ff147b82 */ /* 0x000e620000000a00 */
[----:B0-----:R-:W-:-:S04]  /*0640*/  IMAD R25, R27, R2, R27 ;  /* 0x000000021b197224 */ /* 0x001fc800078e021b */
[----:B-1----:R-:W-:-:S05]  /*0650*/  IMAD.WIDE R24, R25, 0x8, R20 ;  /* 0x0000000819187825 */ /* 0x002fca00078e0214 */
[----:B------:R-:W2:Y:S01]  /*0660*/  LDG.E.64 R10, desc[UR4][R24.64] ;  /* 0x00000004180a7981 */ /* 0x000ea2000c1e1b00 */
[----:B------:R-:W-:-:S04]  /*0670*/  IMAD R3, R27, R2, R2 ;  /* 0x000000021b037224 */ /* 0x000fc800078e0202 */
[----:B------:R-:W-:-:S04]  /*0680*/  IMAD.IADD R23, R27, 0x1, R3 ;  /* 0x000000011b177824 */ /* 0x000fc800078e0203 */
[----:B------:R-:W-:-:S05]  /*0690*/  IMAD.WIDE R22, R23, 0x8, R20 ;  /* 0x0000000817167825 */ /* 0x000fca00078e0214 */
[----:B------:R-:W3:Y:S01]  /*06a0*/  LDG.E.64 R14, desc[UR4][R22.64] ;  /* 0x00000004160e7981 */ /* 0x000ee2000c1e1b00 */
[----:B------:R-:W-:-:S04]  /*06b0*/  IMAD R3, R0, 0x2, R3 ;  /* 0x0000000200037824 */ /* 0x000fc800078e0203 */
[----:B------:R-:W-:-:S05]  /*06c0*/  IMAD.WIDE R20, R3, 0x8, R20 ;  /* 0x0000000803147825 */ /* 0x000fca00078e0214 */
[----:B------:R0:W5:Y:S01]  /*06d0*/  LDG.E.64 R18, desc[UR4][R20.64] ;  /* 0x0000000414127981 */ /* 0x000162000c1e1b00 */
[----:B------:R-:W-:Y:S01]  /*06e0*/  IMAD.MOV.U32 R4, RZ, RZ, 0x1 ;  /* 0x00000001ff047424 */ /* 0x000fe200078e00ff */
[----:B------:R-:W-:Y:S01]  /*06f0*/  BSSY.RECONVERGENT B0, `(.L_x_56) ;  /* 0x0000012000007945 */ /* 0x000fe20003800200 */
[----:B------:R-:W-:Y:S01]  /*0700*/  IMAD R27, R27, R2, RZ ;  /* 0x000000021b1b7224 */ /* 0x000fe200078e02ff */
[----:B--2---:R-:W1:Y:S01]  /*0710*/  MUFU.RCP64H R5, R11 ;  /* 0x0000000b00057308 */ /* 0x004e620000001800 */
[----:B---3--:R-:W-:Y:S02]  /*0720*/  FSETP.GEU.AND P1, PT, |R15|, 6.5827683646048100446e-37, PT ;  /* 0x036000000f00780b */ /* 0x008fe40003f2e200 */
        /* <DEDUP_REMOVED lines=14> */
.L_x_57:
[----:B------:R-:W-:Y:S05]  /*0810*/  BSYNC.RECONVERGENT B0 ;  /* 0x0000000000007941 */ /* 0x000fea0003800200 */
.L_x_56:
[----:B------:R-:W2:Y:S01]  /*0820*/  LDG.E.64 R16, desc[UR4][R22.64+0x8] ;  /* 0x0000080416107981 */ /* 0x000ea2000c1e1b00 */
[----:B------:R-:W0:Y:S01]  /*0830*/  LDC.64 R30, c[0x0][0x380] ;  /* 0x0000e000ff1e7b82 */ /* 0x000e220000000a00 */
[----:B------:R-:W-:-:S04]  /*0840*/  IMAD R27, R0, 0x2, R27 ;  /* 0x00000002001b7824 */ /* 0x000fc800078e021b */
        /* <DEDUP_REMOVED lines=19> */
[----:B------:R-:W-:Y:S01]  /*0980*/  MOV R2, 0x9b0 ;  /* 0x000009b000027802 */ /* 0x000fe20000000f00 */
[----:B------:R-:W-:-:S07]  /*0990*/  IMAD.MOV.U32 R11, RZ, RZ, R17 ;  /* 0x000000ffff0b7224 */ /* 0x000fce00078e0011 */
[----:B------:R-:W-:Y:S05]  /*09a0*/  CALL.REL.NOINC `($__internal_1_$__cuda_sm20_div_rn_f64_full) ;  /* 0x0000000400707944 */ /* 0x000fea0003c00000 */
.L_x_59:
[----:B------:R-:W-:Y:S05]  /*09b0*/  BSYNC.RECONVERGENT B0 ;  /* 0x0000000000007941 */ /* 0x000fea0003800200 */
.L_x_58:
[----:B------:R0:W-:Y:S04]  /*09c0*/  STG.E.64 desc[UR4][R20.64], R4 ;  /* 0x0000000414007986 */ /* 0x0001e8000c101b04 */
[----:B------:R-:W2:Y:S04]  /*09d0*/  LDG.E.64 R10, desc[UR4][R24.64] ;  /* 0x00000004180a7981 */ /* 0x000ea8000c1e1b00 */
[----:B------:R-:W3:Y:S04]  /*09e0*/  LDG.E.64 R14, desc[UR4][R22.64] ;  /* 0x00000004160e7981 */ /* 0x000ee8000c1e1b00 */
[----:B------:R1:W5:Y:S01]  /*09f0*/  LDG.E.64 R18, desc[UR4][R20.64+0x8] ;  /* 0x0000080414127981 */ /* 0x000362000c1e1b00 */
[----:B------:R-:W-:Y:S01]  /*0a00*/  MOV R2, 0x1 ;  /* 0x0000000100027802 */ /* 0x000fe20000000f00 */
[----:B------:R-:W-:Y:S01]  /*0a10*/  BSSY.RECONVERGENT B0, `(.L_x_60) ;  /* 0x0000011000007945 */ /* 0x000fe20003800200 */
[----:B--2---:R-:W2:Y:S01]  /*0a20*/  MUFU.RCP64H R3, R11 ;  /* 0x0000000b00037308 */ /* 0x004ea20000001800 */
[----:B---3--:R-:W-:-:S03]  /*0a30*/  FSETP.GEU.AND P1, PT, |R15|, 6.5827683646048100446e-37, PT ;  /* 0x036000000f00780b */ /* 0x008fc60003f2e200 */
[----:B--2---:R-:W-:-:S08]  /*0a40*/  DFMA R6, -R10, R2, 1 ;  /* 0x3ff000000a06742b */ /* 0x004fd00000000102 */
        /* <DEDUP_REMOVED lines=11> */
[----:B------:R-:W-:-:S07]  /*0b00*/  MOV R2, 0xb20 ;  /* 0x00000b2000027802 */ /* 0x000fce0000000f00 */
[----:B-----5:R-:W-:Y:S05]  /*0b10*/  CALL.REL.NOINC `($__internal_1_$__cuda_sm20_div_rn_f64_full) ;  /* 0x0000000400147944 */ /* 0x020fea0003c00000 */
.L_x_61:
[----:B------:R-:W-:Y:S05]  /*0b20*/  BSYNC.RECONVERGENT B0 ;  /* 0x0000000000007941 */ /* 0x000fea0003800200 */
.L_x_60:
[----:B------:R-:W2:Y:S01]  /*0b30*/  LDG.E.64 R2, desc[UR4][R30.64+0x8] ;  /* 0x000008041e027981 */ /* 0x000ea2000c1e1b00 */
[----:B------:R-:W0:Y:S01]  /*0b40*/  MUFU.RCP64H R7, R17 ;  /* 0x0000001100077308 */ /* 0x000e220000001800 */
[----:B------:R-:W-:Y:S01]  /*0b50*/  IMAD.MOV.U32 R6, RZ, RZ, 0x1 ;  /* 0x00000001ff067424 */ /* 0x000fe200078e00ff */
[----:B------:R-:W-:Y:S05]  /*0b60*/  BSSY.RECONVERGENT B0, `(.L_x_62) ;  /* 0x0000012000007945 */ /* 0x000fea0003800200 */
[----:B0-----:R-:W-:-:S08]  /*0b70*/  DFMA R8, -R16, R6, 1 ;  /* 0x3ff000001008742b */ /* 0x001fd00000000106 */
[----:B------:R-:W-:-:S08]  /*0b80*/  DFMA R8, R8, R8, R8 ;  /* 0x000000080808722b */ /* 0x000fd00000000008 */
[----:B------:R-:W-:-:S08]  /*0b90*/  DFMA R8, R6, R8, R6 ;  /* 0x000000080608722b */ /* 0x000fd00000000006 */
[----:B------:R-:W-:-:S08]  /*0ba0*/  DFMA R6, -R16, R8, 1 ;  /* 0x3ff000001006742b */ /* 0x000fd00000000108 */
[----:B------:R-:W-:Y:S02]  /*0bb0*/  DFMA R6, R8, R6, R8 ;  /* 0x000000060806722b */ /* 0x000fe40000000008 */
[----:B--2--5:R-:W-:-:S08]  /*0bc0*/  DFMA R14, R2, -R4, R18 ;  /* 0x80000004020e722b */ /* 0x024fd00000000012 */
[----:B------:R-:W-:Y:S02]  /*0bd0*/  DMUL R4, R6, R14 ;  /* 0x0000000e06047228 */ /* 0x000fe40000000000 */
[----:B------:R-:W-:-:S06]  /*0be0*/  FSETP.GEU.AND P1, PT, |R15|, 6.5827683646048100446e-37, PT ;  /* 0x036000000f00780b */ /* 0x000fcc0003f2e200 */
        /* <DEDUP_REMOVED lines=9> */
.L_x_63:
[----:B------:R-:W-:Y:S05]  /*0c80*/  BSYNC.RECONVERGENT B0 ;  /* 0x0000000000007941 */ /* 0x000fea0003800200 */
.L_x_62:
        /* <DEDUP_REMOVED lines=18> */
[----:B------:R-:W-:Y:S01]  /*0db0*/  IMAD.MOV.U32 R12, RZ, RZ, R10 ;  /* 0x000000ffff0c7224 */ /* 0x000fe200078e000a */
[----:B------:R-:W-:-:S07]  /*0dc0*/  MOV R2, 0xde0 ;  /* 0x00000de000027802 */ /* 0x000fce0000000f00 */
[----:B------:R-:W-:Y:S05]  /*0dd0*/  CALL.REL.NOINC `($__internal_1_$__cuda_sm20_div_rn_f64_full) ;  /* 0x0000000000647944 */ /* 0x000fea0003c00000 */
.L_x_65:
[----:B------:R-:W-:Y:S05]  /*0de0*/  BSYNC.RECONVERGENT B0 ;  /* 0x0000000000007941 */ /* 0x000fea0003800200 */
.L_x_64:
        /* <DEDUP_REMOVED lines=21> */
.L_x_67:
[----:B------:R-:W-:Y:S05]  /*0f40*/  BSYNC.RECONVERGENT B0 ;  /* 0x0000000000007941 */ /* 0x000fea0003800200 */
.L_x_66:
[----:B------:R-:W-:Y:S01]  /*0f50*/  STG.E.64 desc[UR4][R30.64+0x8], R4 ;  /* 0x000008041e007986 */ /* 0x000fe2000c101b04 */
[----:B------:R-:W-:Y:S05]  /*0f60*/  EXIT ;  /* 0x000000000000794d */ /* 0x000fea0003800000 */
        .weak           $__internal_1_$__cuda_sm20_div_rn_f64_full
        .type           $__internal_1_$__cuda_sm20_div_rn_f64_full,@function
        .size           $__internal_1_$__cuda_sm20_div_rn_f64_full,(.L_x_82 - $__internal_1_$__cuda_sm20_div_rn_f64_full)
$__internal_1_$__cuda_sm20_div_rn_f64_full:
[----:B------:R-:W-:Y:S01]  /*0f70*/  FSETP.GEU.AND P2, PT, |R15|, 1.469367938527859385e-39, PT ;  /* 0x001000000f00780b */ /* 0x000fe20003f4e200 */
[----:B------:R-:W-:Y:S01]  /*0f80*/  IMAD.MOV.U32 R10, RZ, RZ, R12 ;  /* 0x000000ffff0a7224 */ /* 0x000fe200078e000c */
[C---:B------:R-:W-:Y:S01]  /*0f90*/  FSETP.GEU.AND P0, PT, |R11|.reuse, 1.469367938527859385e-39, PT ;  /* 0x001000000b00780b */ /* 0x040fe20003f0e200 */
[----:B------:R-:W-:Y:S01]  /*0fa0*/  IMAD.MOV.U32 R8, RZ, RZ, R14 ;  /* 0x000000ffff087224 */ /* 0x000fe200078e000e */
[----:B------:R-:W-:Y:S01]  /*0fb0*/  LOP3.LUT R13, R11, 0x800fffff, RZ, 0xc0, !PT ;  /* 0x800fffff0b0d7812 */ /* 0x000fe200078ec0ff */
[----:B------:R-:W-:Y:S01]  /*0fc0*/  BSSY.RECONVERGENT B2, `(.L_x_68) ;  /* 0x0000055000027945 */ /* 0x000fe20003800200 */
[----:B------:R-:W-:Y:S02]  /*0fd0*/  LOP3.LUT R3, R15, 0x7ff00000, RZ, 0xc0, !PT ;  /* 0x7ff000000f037812 */ /* 0x000fe400078ec0ff */
[----:B------:R-:W-:Y:S02]  /*0fe0*/  LOP3.LUT R13, R13, 0x3ff00000, RZ, 0xfc, !PT ;  /* 0x3ff000000d0d7812 */ /* 0x000fe400078efcff */
[----:B------:R-:W-:-:S02]  /*0ff0*/  LOP3.LUT R26, R11, 0x7ff00000, RZ, 0xc0, !PT ;  /* 0x7ff000000b1a7812 */ /* 0x000fc400078ec0ff */
[----:B------:R-:W-:Y:S01]  /*1000*/  MOV R6, 0x1 ;  /* 0x0000000100067802 */ /* 0x000fe20000000f00 */
[----:B------:R-:W-:Y:S01]  /*1010*/  @!P2 IMAD.MOV.U32 R28, RZ, RZ, RZ ;  /* 0x000000ffff1ca224 */ /* 0x000fe200078e00ff */
[----:B------:R-:W-:Y:S01]  /*1020*/  @!P2 LOP3.LUT R4, R11, 0x7ff00000, RZ, 0xc0, !PT ;  /* 0x7ff000000b04a812 */ /* 0x000fe200078ec0ff */
[----:B------:R-:W-:Y:S01]  /*1030*/  @!P0 DMUL R12, R10, 8.98846567431157953865e+307 ;  /* 0x7fe000000a0c8828 */ /* 0x000fe20000000000 */
[C---:B------:R-:W-:Y:S02]  /*1040*/  ISETP.GE.U32.AND P1, PT, R3.reuse, R26, PT ;  /* 0x0000001a0300720c */ /* 0x040fe40003f26070 */
[----:B------:R-:W-:Y:S01]  /*1050*/  @!P2 ISETP.GE.U32.AND P3, PT, R3, R4, PT ;  /* 0x000000040300a20c */ /* 0x000fe20003f66070 */
[----:B------:R-:W-:Y:S02]  /*1060*/  IMAD.MOV.U32 R4, RZ, RZ, 0x1ca00000 ;  /* 0x1ca00000ff047424 */ /* 0x000fe400078e00ff */
[----:B------:R-:W0:Y:S03]  /*1070*/  MUFU.RCP64H R7, R13 ;  /* 0x0000000d00077308 */ /* 0x000e260000001800 */
[----:B------:R-:W-:-:S02]  /*1080*/  @!P2 SEL R5, R4, 0x63400000, !P3 ;  /* 0x634000000405a807 */ /* 0x000fc40005800000 */
[----:B------:R-:W-:Y:S02]  /*1090*/  SEL R9, R4, 0x63400000, !P1 ;  /* 0x6340000004097807 */ /* 0x000fe40004800000 */
[--C-:B------:R-:W-:Y:S02]  /*10a0*/  @!P2 LOP3.LUT R5, R5, 0x80000000, R15.reuse, 0xf8, !PT ;  /* 0x800000000505a812 */ /* 0x100fe400078ef80f */
[----:B------:R-:W-:Y:S02]  /*10b0*/  LOP3.LUT R9, R9, 0x800fffff, R15, 0xf8, !PT ;  /* 0x800fffff09097812 */ /* 0x000fe400078ef80f */
[----:B------:R-:W-:Y:S01]  /*10c0*/  @!P2 LOP3.LUT R29, R5, 0x100000, RZ, 0xfc, !PT ;  /* 0x00100000051da812 */ /* 0x000fe200078efcff */
[----:B------:R-:W-:Y:S01]  /*10d0*/  IMAD.MOV.U32 R5, RZ, RZ, R3 ;  /* 0x000000ffff057224 */ /* 0x000fe200078e0003 */
[----:B------:R-:W-:-:S04]  /*10e0*/  @!P0 LOP3.LUT R26, R13, 0x7ff00000, RZ, 0xc0, !PT ;  /* 0x7ff000000d1a8812 */ /* 0x000fc800078ec0ff */
[----:B------:R-:W-:Y:S02]  /*10f0*/  @!P2 DFMA R8, R8, 2, -R28 ;  /* 0x400000000808a82b */ /* 0x000fe4000000081c */
[----:B0-----:R-:W-:-:S08]  /*1100*/  DFMA R28, R6, -R12, 1 ;  /* 0x3ff00000061c742b */ /* 0x001fd0000000080c */
[----:B------:R-:W-:Y:S01]  /*1110*/  DFMA R28, R28, R28, R28 ;  /* 0x0000001c1c1c722b */ /* 0x000fe2000000001c */
[----:B------:R-:W-:-:S07]  /*1120*/  @!P2 LOP3.LUT R5, R9, 0x7ff00000, RZ, 0xc0, !PT ;  /* 0x7ff000000905a812 */ /* 0x000fce00078ec0ff */
[----:B------:R-:W-:-:S08]  /*1130*/  DFMA R6, R6, R28, R6 ;  /* 0x0000001c0606722b */ /* 0x000fd00000000006 */
[----:B------:R-:W-:-:S08]  /*1140*/  DFMA R32, R6, -R12, 1 ;  /* 0x3ff000000620742b */ /* 0x000fd0000000080c */
[----:B------:R-:W-:-:S08]  /*1150*/  DFMA R32, R6, R32, R6 ;  /* 0x000000200620722b */ /* 0x000fd00000000006 */
[----:B------:R-:W-:-:S08]  /*1160*/  DMUL R28, R32, R8 ;  /* 0x00000008201c7228 */ /* 0x000fd00000000000 */
[----:B------:R-:W-:-:S08]  /*1170*/  DFMA R6, R28, -R12, R8 ;  /* 0x8000000c1c06722b */ /* 0x000fd00000000008 */
[----:B------:R-:W-:Y:S01]  /*1180*/  DFMA R6, R32, R6, R28 ;  /* 0x000000062006722b */ /* 0x000fe2000000001c */
[----:B------:R-:W-:-:S05]  /*1190*/  VIADD R28, R5, 0xffffffff ;  /* 0xffffffff051c7836 */ /* 0x000fca0000000000 */
[----:B------:R-:W-:Y:S01]  /*11a0*/  ISETP.GT.U32.AND P0, PT, R28, 0x7feffffe, PT ;  /* 0x7feffffe1c00780c */ /* 0x000fe20003f04070 */
[----:B------:R-:W-:-:S05]  /*11b0*/  VIADD R28, R26, 0xffffffff ;  /* 0xffffffff1a1c7836 */ /* 0x000fca0000000000 */
[----:B------:R-:W-:-:S13]  /*11c0*/  ISETP.GT.U32.OR P0, PT, R28, 0x7feffffe, P0 ;  /* 0x7feffffe1c00780c */ /* 0x000fda0000704470 */
[----:B------:R-:W-:Y:S05]  /*11d0*/  @P0 BRA `(.L_x_69) ;  /* 0x0000000000700947 */ /* 0x000fea0003800000 */
[----:B------:R-:W-:-:S04]  /*11e0*/  LOP3.LUT R14, R11, 0x7ff00000, RZ, 0xc0, !PT ;  /* 0x7ff000000b0e7812 */ /* 0x000fc800078ec0ff */
[CC--:B------:R-:W-:Y:S02]  /*11f0*/  VIADDMNMX R5, R3.reuse, -R14.reuse, 0xb9600000, !PT ;  /* 0xb960000003057446 */ /* 0x0c0fe4000780090e */
[----:B------:R-:W-:Y:S01]  /*1200*/  ISETP.GE.U32.AND P0, PT, R3, R14, PT ;  /* 0x0000000e0300720c */ /* 0x000fe20003f06070 */
[----:B------:R-:W-:Y:S01]  /*1210*/  IMAD.MOV.U32 R14, RZ, RZ, RZ ;  /* 0x000000ffff0e7224 */ /* 0x000fe200078e00ff */
[----:B------:R-:W-:Y:S02]  /*1220*/  VIMNMX R5, PT, PT, R5, 0x46a00000, PT ;  /* 0x46a0000005057848 */ /* 0x000fe40003fe0100 */
[----:B------:R-:W-:-:S05]  /*1230*/  SEL R4, R4, 0x63400000, !P0 ;  /* 0x6340000004047807 */ /* 0x000fca0004000000 */
[----:B------:R-:W-:-:S04]  /*1240*/  IMAD.IADD R4, R5, 0x1, -R4 ;  /* 0x0000000105047824 */ /* 0x000fc800078e0a04 */
[----:B------:R-:W-:-:S06]  /*1250*/  VIADD R15, R4, 0x7fe00000 ;  /* 0x7fe00000040f7836 */ /* 0x000fcc0000000000 */
[----:B------:R-:W-:-:S10]  /*1260*/  DMUL R28, R6, R14 ;  /* 0x0000000e061c7228 */ /* 0x000fd40000000000 */
[----:B------:R-:W-:-:S13]  /*1270*/  FSETP.GTU.AND P0, PT, |R29|, 1.469367938527859385e-39, PT ;  /* 0x001000001d00780b */ /* 0x000fda0003f0c200 */
[----:B------:R-:W-:Y:S05]  /*1280*/  @P0 BRA `(.L_x_70) ;  /* 0x0000000000a00947 */ /* 0x000fea0003800000 */
[----:B------:R-:W-:Y:S01]  /*1290*/  DFMA R8, R6, -R12, R8 ;  /* 0x8000000c0608722b */ /* 0x000fe20000000008 */
[----:B------:R-:W-:-:S09]  /*12a0*/  IMAD.MOV.U32 R14, RZ, RZ, RZ ;  /* 0x000000ffff0e7224 */ /* 0x000fd200078e00ff */
        /* <DEDUP_REMOVED lines=15> */
.L_x_69:
[----:B------:R-:W-:-:S14]  /*13a0*/  DSETP.NAN.AND P0, PT, R14, R14, PT ;  /* 0x0000000e0e00722a */ /* 0x000fdc0003f08000 */
[----:B------:R-:W-:Y:S05]  /*13b0*/  @P0 BRA `(.L_x_71) ;  /* 0x0000000000480947 */ /* 0x000fea0003800000 */
[----:B------:R-:W-:-:S14]  /*13c0*/  DSETP.NAN.AND P0, PT, R10, R10, PT ;  /* 0x0000000a0a00722a */ /* 0x000fdc0003f08000 */
[----:B------:R-:W-:Y:S05]  /*13d0*/  @P0 BRA `(.L_x_72) ;  /* 0x0000000000300947 */ /* 0x000fea0003800000 */
[----:B------:R-:W-:Y:S01]  /*13e0*/  ISETP.NE.AND P0, PT, R5, R26, PT ;  /* 0x0000001a0500720c */ /* 0x000fe20003f05270 */
[----:B------:R-:W-:Y:S01]  /*13f0*/  IMAD.MOV.U32 R28, RZ, RZ, 0x0 ;  /* 0x00000000ff1c7424 */ /* 0x000fe200078e00ff */
[----:B------:R-:W-:-:S11]  /*1400*/  MOV R29, 0xfff80000 ;  /* 0xfff80000001d7802 */ /* 0x000fd60000000f00 */
        /* <DEDUP_REMOVED lines=9> */
.L_x_72:
[----:B------:R-:W-:Y:S01]  /*14a0*/  LOP3.LUT R3, R11, 0x80000, RZ, 0xfc, !PT ;  /* 0x000800000b037812 */ /* 0x000fe200078efcff */
[----:B------:R-:W-:-:S04]  /*14b0*/  IMAD.MOV.U32 R28, RZ, RZ, R10 ;  /* 0x000000ffff1c7224 */ /* 0x000fc800078e000a */
[----:B------:R-:W-:Y:S01]  /*14c0*/  IMAD.MOV.U32 R29, RZ, RZ, R3 ;  /* 0x000000ffff1d7224 */ /* 0x000fe200078e0003 */
[----:B------:R-:W-:Y:S06]  /*14d0*/  BRA `(.L_x_70) ;  /* 0x00000000000c7947 */ /* 0x000fec0003800000 */
.L_x_71:
[----:B------:R-:W-:Y:S01]  /*14e0*/  LOP3.LUT R3, R15, 0x80000, RZ, 0xfc, !PT ;  /* 0x000800000f037812 */ /* 0x000fe200078efcff */
[----:B------:R-:W-:-:S04]  /*14f0*/  IMAD.MOV.U32 R28, RZ, RZ, R14 ;  /* 0x000000ffff1c7224 */ /* 0x000fc800078e000e */
[----:B------:R-:W-:-:S07]  /*1500*/  IMAD.MOV.U32 R29, RZ, RZ, R3 ;  /* 0x000000ffff1d7224 */ /* 0x000fce00078e0003 */
.L_x_70:
[----:B------:R-:W-:Y:S05]  /*1510*/  BSYNC.RECONVERGENT B2 ;  /* 0x0000000000027941 */ /* 0x000fea0003800200 */
.L_x_68:
[----:B------:R-:W-:Y:S02]  /*1520*/  IMAD.MOV.U32 R3, RZ, RZ, 0x0 ;  /* 0x00000000ff037424 */ /* 0x000fe400078e00ff */
[----:B------:R-:W-:Y:S02]  /*1530*/  IMAD.MOV.U32 R4, RZ, RZ, R28 ;  /* 0x000000ffff047224 */ /* 0x000fe400078e001c */
[----:B------:R-:W-:Y:S01]  /*1540*/  IMAD.MOV.U32 R5, RZ, RZ, R29 ;  /* 0x000000ffff057224 */ /* 0x000fe200078e001d */
[----:B------:R-:W-:Y:S06]  /*1550*/  RET.REL.NODEC R2 `(_Z24gpu_square_update_kernelPdS_S_i) ;  /* 0xffffffe802a87950 */ /* 0x000fec0003c3ffff */
.L_x_73:
        /* <DEDUP_REMOVED lines=10> */
.L_x_82:


//--------------------- .text._Z24gpu_simple_solver_kernelPdS_S_ii --------------------------
	.section	.text._Z24gpu_simple_solver_kernelPdS_S_ii,"ax",@progbits
	.align	128
        .global         _Z24gpu_simple_solver_kernelPdS_S_ii
        .type           _Z24gpu_simple_solver_kernelPdS_S_ii,@function
        .size           _Z24gpu_simple_solver_kernelPdS_S_ii,(.L_x_83 - _Z24gpu_simple_solver_kernelPdS_S_ii)
        .other          _Z24gpu_simple_solver_kernelPdS_S_ii,@"STO_CUDA_ENTRY STV_DEFAULT"
_Z24gpu_simple_solver_kernelPdS_S_ii:
.text._Z24gpu_simple_solver_kernelPdS_S_ii:
[----:B------:R-:W-:Y:S01]  /*0000*/  LDC R1, c[0x0][0x37c] ;  /* 0x0000df00ff017b82 */ /* 0x000fe20000000800 */
[----:B------:R-:W0:Y:S07]  /*0010*/  S2R R3, SR_TID.X ;  /* 0x0000000000037919 */ /* 0x000e2e0000002100 */
[----:B------:R-:W0:Y:S01]  /*0020*/  S2UR UR4, SR_CTAID.X ;  /* 0x00000000000479c3 */ /* 0x000e220000002500 */
[----:B------:R-:W1:Y:S07]  /*0030*/  LDCU UR6, c[0x0][0x398] ;  /* 0x00007300ff0677ac */ /* 0x000e6e0008000800 */
[----:B------:R-:W0:Y:S02]  /*0040*/  LDC R2, c[0x0][0x360] ;  /* 0x0000d800ff027b82 */ /* 0x000e240000000800 */
[----:B0-----:R-:W-:-:S05]  /*0050*/  IMAD R2, R2, UR4, R3 ;  /* 0x0000000402027c24 */ /* 0x001fca000f8e0203 */
[----:B-1----:R-:W-:-:S13]  /*0060*/  ISETP.GE.AND P0, PT, R2, UR6, PT ;  /* 0x0000000602007c0c */ /* 0x002fda000bf06270 */
[----:B------:R-:W-:Y:S05]  /*0070*/  @P0 EXIT ;  /* 0x000000000000094d */ /* 0x000fea0003800000 */
[----:B------:R-:W0:Y:S01]  /*0080*/  LDC R3, c[0x0][0x39c] ;  /* 0x0000e700ff037b82 */ /* 0x000e220000000800 */
[----:B------:R-:W1:Y:S07]  /*0090*/  LDCU.64 UR4, c[0x0][0x358] ;  /* 0x00006b00ff0477ac */ /* 0x000e6e0008000a00 */
[----:B------:R-:W2:Y:S01]  /*00a0*/  LDC.64 R4, c[0x0][0x388] ;  /* 0x0000e200ff047b82 */ /* 0x000ea20000000a00 */
[C---:B0-----:R-:W-:Y:S02]  /*00b0*/  ISETP.NE.AND P0, PT, R3.reuse, RZ, PT ;  /* 0x000000ff0300720c */ /* 0x041fe40003f05270 */
[----:B------:R-:W-:Y:S01]  /*00c0*/  SHF.R.S32.HI R0, RZ, 0x1f, R3 ;  /* 0x0000001fff007819 */ /* 0x000fe20000011403 */
[----:B--2---:R-:W-:-:S10]  /*00d0*/  IMAD.WIDE R4, R3, 0x8, R4 ;  /* 0x0000000803047825 */ /* 0x004fd400078e0204 */
[----:B------:R-:W0:Y:S01]  /*00e0*/  @P0 LDC.64 R10, c[0x0][0x380] ;  /* 0x0000e000ff0a0b82 */ /* 0x000e220000000a00 */
[----:B------:R-:W-:Y:S01]  /*00f0*/  @P0 IMAD R8, R2, UR6, RZ ;  /* 0x0000000602080c24 */ /* 0x000fe2000f8e02ff */
[----:B-1----:R-:W2:Y:S04]  /*0100*/  @P0 LDG.E.64 R12, desc[UR4][R4.64+-0x8] ;  /* 0xfffff804040c0981 */ /* 0x002ea8000c1e1b00 */
[C---:B------:R-:W-:Y:S02]  /*0110*/  @P0 IADD3 R9, P1, PT, R8.reuse, R3, RZ ;  /* 0x0000000308090210 */ /* 0x040fe40007f3e0ff */
[----:B------:R-:W1:Y:S02]  /*0120*/  @P0 LDC.64 R6, c[0x0][0x390] ;  /* 0x0000e400ff060b82 */ /* 0x000e640000000a00 */
[----:B------:R-:W-:-:S02]  /*0130*/  @P0 LEA.HI.X.SX32 R8, R8, R0, 0x1, P1 ;  /* 0x0000000008080211 */ /* 0x000fc400008f0eff */
[----:B0-----:R-:W-:-:S04]  /*0140*/  @P0 LEA R10, P1, R9, R10, 0x3 ;  /* 0x0000000a090a0211 */ /* 0x001fc800078218ff */
[----:B------:R-:W-:Y:S01]  /*0150*/  @P0 LEA.HI.X R11, R9, R11, R8, 0x3, P1 ;  /* 0x0000000b090b0211 */ /* 0x000fe200008f1c08 */
[----:B-1----:R-:W-:-:S05]  /*0160*/  @P0 IMAD.WIDE R6, R2, 0x8, R6 ;  /* 0x0000000802060825 */ /* 0x002fca00078e0206 */
[----:B------:R-:W2:Y:S04]  /*0170*/  @P0 LDG.E.64 R10, desc[UR4][R10.64+-0x8] ;  /* 0xfffff8040a0a0981 */ /* 0x000ea8000c1e1b00 */
[----:B------:R-:W2:Y:S01]  /*0180*/  @P0 LDG.E.64 R8, desc[UR4][R6.64] ;  /* 0x0000000406080981 */ /* 0x000ea2000c1e1b00 */
[----:B------:R-:W-:Y:S01]  /*0190*/  ISETP.NE.AND P1, PT, R2, R3, PT ;  /* 0x000000030200720c */ /* 0x000fe20003f25270 */
[----:B--2---:R-:W-:-:S07]  /*01a0*/  @P0 DFMA R8, -R10, R12, R8 ;  /* 0x0000000c0a08022b */ /* 0x004fce0000000108 */
[----:B------:R0:W-:Y:S05]  /*01b0*/  @P0 STG.E.64 desc[UR4][R6.64], R8 ;  /* 0x0000000806000986 */ /* 0x0001ea000c101b04 */
[----:B------:R-:W-:Y:S05]  /*01c0*/  @P1 EXIT ;  /* 0x000000000000194d */ /* 0x000fea0003800000 */
[----:B0-----:R-:W0:Y:S01]  /*01d0*/  LDC.64 R6, c[0x0][0x380] ;  /* 0x0000e000ff067b82 */ /* 0x001e220000000a00 */
[----:B------:R-:W-:-:S04]  /*01e0*/  IMAD R9, R3, UR6, R3 ;  /* 0x0000000603097c24 */ /* 0x000fc8000f8e0203 */
[----:B0-----:R-:W-:-:S03]  /*01f0*/  IMAD.WIDE R6, R9, 0x8, R6 ;  /* 0x0000000809067825 */ /* 0x001fc600078e0206 */
[----:B------:R-:W0:Y:S03]  /*0200*/  LDC.64 R8, c[0x0][0x390] ;  /* 0x0000e400ff087b82 */ /* 0x000e260000000a00 */
[----:B------:R-:W2:Y:S01]  /*0210*/  LDG.E.64 R6, desc[UR4][R6.64] ;  /* 0x0000000406067981 */ /* 0x000ea2000c1e1b00 */
[----:B0-----:R-:W-:-:S04]  /*0220*/  LEA R8, P0, R3, R8, 0x3 ;  /* 0x0000000803087211 */ /* 0x001fc800078018ff */
[----:B------:R-:W-:-:S06]  /*0230*/  LEA.HI.X R9, R3, R9, R0, 0x3, P0 ;  /* 0x0000000903097211 */ /* 0x000fcc00000f1c00 */
[----:B------:R-:W3:Y:S01]  /*0240*/  LDG.E.64 R8, desc[UR4][R8.64] ;  /* 0x0000000408087981 */ /* 0x000ee2000c1e1b00 */
[----:B------:R-:W-:Y:S01]  /*0250*/  IMAD.MOV.U32 R2, RZ, RZ, 0x1 ;  /* 0x00000001ff027424 */ /* 0x000fe200078e00ff */
[----:B--2---:R-:W0:Y:S05]  /*0260*/  MUFU.RCP64H R3, R7 ;  /* 0x0000000700037308 */ /* 0x004e2a0000001800 */
[----:B0-----:R-:W-:-:S08]  /*0270*/  DFMA R10, -R6, R2, 1 ;  /* 0x3ff00000060a742b */ /* 0x001fd00000000102 */
[----:B------:R-:W-:Y:S01]  /*0280*/  DFMA R10, R10, R10, R10 ;  /* 0x0000000a0a0a722b */ /* 0x000fe2000000000a */
[----:B---3--:R-:W-:-:S07]  /*0290*/  FSETP.GEU.AND P1, PT, |R9|, 6.5827683646048100446e-37, PT ;  /* 0x036000000900780b */ /* 0x008fce0003f2e200 */
        /* <DEDUP_REMOVED lines=10> */
[----:B------:R-:W-:Y:S05]  /*0340*/  CALL.REL.NOINC `($__internal_2_$__cuda_sm20_div_rn_f64_full) ;  /* 0x0000000000107944 */ /* 0x000fea0003c00000 */
[----:B------:R-:W-:Y:S02]  /*0350*/  IMAD.MOV.U32 R2, RZ, RZ, R14 ;  /* 0x000000ffff027224 */ /* 0x000fe400078e000e */
[----:B------:R-:W-:-:S07]  /*0360*/  IMAD.MOV.U32 R3, RZ, RZ, R15 ;  /* 0x000000ffff037224 */ /* 0x000fce00078e000f */
.L_x_74:
[----:B------:R-:W-:Y:S01]  /*0370*/  STG.E.64 desc[UR4][R4.64], R2 ;  /* 0x0000000204007986 */ /* 0x000fe2000c101b04 */
[----:B------:R-:W-:Y:S05]  /*0380*/  EXIT ;  /* 0x000000000000794d */ /* 0x000fea0003800000 */
        .weak           $__internal_2_$__cuda_sm20_div_rn_f64_full
        .type           $__internal_2_$__cuda_sm20_div_rn_f64_full,@function
        .size           $__internal_2_$__cuda_sm20_div_rn_f64_full,(.L_x_83 - $__internal_2_$__cuda_sm20_div_rn_f64_full)
$__internal_2_$__cuda_sm20_div_rn_f64_full:
[C---:B------:R-:W-:Y:S01]  /*0390*/  FSETP.GEU.AND P0, PT, |R7|.reuse, 1.469367938527859385e-39, PT ;  /* 0x001000000700780b */ /* 0x040fe20003f0e200 */
[----:B------:R-:W-:Y:S01]  /*03a0*/  IMAD.MOV.U32 R10, RZ, RZ, 0x1 ;  /* 0x00000001ff0a7424 */ /* 0x000fe200078e00ff */
[C---:B------:R-:W-:Y:S01]  /*03b0*/  LOP3.LUT R2, R7.reuse, 0x800fffff, RZ, 0xc0, !PT ;  /* 0x800fffff07027812 */ /* 0x040fe200078ec0ff */
[----:B------:R-:W-:Y:S01]  /*03c0*/  IMAD.MOV.U32 R15, RZ, RZ, 0x1ca00000 ;  /* 0x1ca00000ff0f7424 */ /* 0x000fe200078e00ff */
[----:B------:R-:W-:Y:S02]  /*03d0*/  LOP3.LUT R17, R7, 0x7ff00000, RZ, 0xc0, !PT ;  /* 0x7ff0000007117812 */ /* 0x000fe400078ec0ff */
[----:B------:R-:W-:Y:S01]  /*03e0*/  LOP3.LUT R3, R2, 0x3ff00000, RZ, 0xfc, !PT ;  /* 0x3ff0000002037812 */ /* 0x000fe200078efcff */
[----:B------:R-:W-:Y:S01]  /*03f0*/  IMAD.MOV.U32 R2, RZ, RZ, R6 ;  /* 0x000000ffff027224 */ /* 0x000fe200078e0006 */
[----:B------:R-:W-:-:S04]  /*0400*/  LOP3.LUT R14, R9, 0x7ff00000, RZ, 0xc0, !PT ;  /* 0x7ff00000090e7812 */ /* 0x000fc800078ec0ff */
[----:B------:R-:W-:Y:S01]  /*0410*/  ISETP.GE.U32.AND P1, PT, R14, R17, PT ;  /* 0x000000110e00720c */ /* 0x000fe20003f26070 */
[----:B------:R-:W-:Y:S01]  /*0420*/  @!P0 DMUL R2, R6, 8.98846567431157953865e+307 ;  /* 0x7fe0000006028828 */ /* 0x000fe20000000000 */
[----:B------:R-:W-:-:S05]  /*0430*/  IMAD.MOV.U32 R21, RZ, RZ, R14 ;  /* 0x000000ffff157224 */ /* 0x000fca00078e000e */
[----:B------:R-:W0:Y:S02]  /*0440*/  MUFU.RCP64H R11, R3 ;  /* 0x00000003000b7308 */ /* 0x000e240000001800 */
[----:B0-----:R-:W-:-:S08]  /*0450*/  DFMA R12, R10, -R2, 1 ;  /* 0x3ff000000a0c742b */ /* 0x001fd00000000802 */
[----:B------:R-:W-:-:S08]  /*0460*/  DFMA R12, R12, R12, R12 ;  /* 0x0000000c0c0c722b */ /* 0x000fd0000000000c */
[----:B------:R-:W-:Y:S01]  /*0470*/  DFMA R12, R10, R12, R10 ;  /* 0x0000000c0a0c722b */ /* 0x000fe2000000000a */
[----:B------:R-:W-:Y:S01]  /*0480*/  SEL R11, R15, 0x63400000, !P1 ;  /* 0x634000000f0b7807 */ /* 0x000fe20004800000 */
[----:B------:R-:W-:Y:S01]  /*0490*/  IMAD.MOV.U32 R10, RZ, RZ, R8 ;  /* 0x000000ffff0a7224 */ /* 0x000fe200078e0008 */
[----:B------:R-:W-:Y:S02]  /*04a0*/  FSETP.GEU.AND P1, PT, |R9|, 1.469367938527859385e-39, PT ;  /* 0x001000000900780b */ /* 0x000fe40003f2e200 */
[----:B------:R-:W-:-:S03]  /*04b0*/  LOP3.LUT R11, R11, 0x800fffff, R9, 0xf8, !PT ;  /* 0x800fffff0b0b7812 */ /* 0x000fc600078ef809 */
[----:B------:R-:W-:-:S08]  /*04c0*/  DFMA R18, R12, -R2, 1 ;  /* 0x3ff000000c12742b */ /* 0x000fd00000000802 */
[----:B------:R-:W-:Y:S01]  /*04d0*/  DFMA R12, R12, R18, R12 ;  /* 0x000000120c0c722b */ /* 0x000fe2000000000c */
[----:B------:R-:W-:Y:S10]  /*04e0*/  @P1 BRA `(.L_x_75) ;  /* 0x0000000000201947 */ /* 0x000ff40003800000 */
[----:B------:R-:W-:Y:S01]  /*04f0*/  LOP3.LUT R19, R7, 0x7ff00000, RZ, 0xc0, !PT ;  /* 0x7ff0000007137812 */ /* 0x000fe200078ec0ff */
[----:B------:R-:W-:-:S03]  /*0500*/  IMAD.MOV.U32 R18, RZ, RZ, RZ ;  /* 0x000000ffff127224 */ /* 0x000fc600078e00ff */
[----:B------:R-:W-:-:S04]  /*0510*/  ISETP.GE.U32.AND P1, PT, R14, R19, PT ;  /* 0x000000130e00720c */ /* 0x000fc80003f26070 */
[----:B------:R-:W-:-:S04]  /*0520*/  SEL R19, R15, 0x63400000, !P1 ;  /* 0x634000000f137807 */ /* 0x000fc80004800000 */
[----:B------:R-:W-:-:S04]  /*0530*/  LOP3.LUT R19, R19, 0x80000000, R9, 0xf8, !PT ;  /* 0x8000000013137812 */ /* 0x000fc800078ef809 */
[----:B------:R-:W-:-:S06]  /*0540*/  LOP3.LUT R19, R19, 0x100000, RZ, 0xfc, !PT ;  /* 0x0010000013137812 */ /* 0x000fcc00078efcff */
[----:B------:R-:W-:-:S10]  /*0550*/  DFMA R10, R10, 2, -R18 ;  /* 0x400000000a0a782b */ /* 0x000fd40000000812 */
[----:B------:R-:W-:-:S07]  /*0560*/  LOP3.LUT R21, R11, 0x7ff00000, RZ, 0xc0, !PT ;  /* 0x7ff000000b157812 */ /* 0x000fce00078ec0ff */
.L_x_75:
[----:B------:R-:W-:Y:S01]  /*0570*/  IMAD.MOV.U32 R20, RZ, RZ, R17 ;  /* 0x000000ffff147224 */ /* 0x000fe200078e0011 */
[----:B------:R-:W-:Y:S01]  /*0580*/  @!P0 LOP3.LUT R20, R3, 0x7ff00000, RZ, 0xc0, !PT ;  /* 0x7ff0000003148812 */ /* 0x000fe200078ec0ff */
[----:B------:R-:W-:Y:S01]  /*0590*/  VIADD R22, R21, 0xffffffff ;  /* 0xffffffff15167836 */ /* 0x000fe20000000000 */
[----:B------:R-:W-:-:S03]  /*05a0*/  DMUL R18, R12, R10 ;  /* 0x0000000a0c127228 */ /* 0x000fc60000000000 */
[----:B------:R-:W-:Y:S01]  /*05b0*/  VIADD R23, R20, 0xffffffff ;  /* 0xffffffff14177836 */ /* 0x000fe20000000000 */
[----:B------:R-:W-:-:S04]  /*05c0*/  ISETP.GT.U32.AND P0, PT, R22, 0x7feffffe, PT ;  /* 0x7feffffe1600780c */ /* 0x000fc80003f04070 */
[----:B------:R-:W-:Y:S01]  /*05d0*/  ISETP.GT.U32.OR P0, PT, R23, 0x7feffffe, P0 ;  /* 0x7feffffe1700780c */ /* 0x000fe20000704470 */
[----:B------:R-:W-:-:S08]  /*05e0*/  DFMA R16, R18, -R2, R10 ;  /* 0x800000021210722b */ /* 0x000fd0000000000a */
[----:B------:R-:W-:-:S04]  /*05f0*/  DFMA R12, R12, R16, R18 ;  /* 0x000000100c0c722b */ /* 0x000fc80000000012 */
[----:B------:R-:W-:Y:S07]  /*0600*/  @P0 BRA `(.L_x_76) ;  /* 0x00000000006c0947 */ /* 0x000fee0003800000 */
[----:B------:R-:W-:-:S04]  /*0610*/  LOP3.LUT R9, R7, 0x7ff00000, RZ, 0xc0, !PT ;  /* 0x7ff0000007097812 */ /* 0x000fc800078ec0ff */
[CC--:B------:R-:W-:Y:S02]  /*0620*/  VIADDMNMX R8, R14.reuse, -R9.reuse, 0xb9600000, !PT ;  /* 0xb96000000e087446 */ /* 0x0c0fe40007800909 */
[----:B------:R-:W-:Y:S02]  /*0630*/  ISETP.GE.U32.AND P0, PT, R14, R9, PT ;  /* 0x000000090e00720c */ /* 0x000fe40003f06070 */
[----:B------:R-:W-:Y:S02]  /*0640*/  VIMNMX R8, PT, PT, R8, 0x46a00000, PT ;  /* 0x46a0000008087848 */ /* 0x000fe40003fe0100 */
[----:B------:R-:W-:-:S05]  /*0650*/  SEL R15, R15, 0x63400000, !P0 ;  /* 0x634000000f0f7807 */ /* 0x000fca0004000000 */
[----:B------:R-:W-:Y:S02]  /*0660*/  IMAD.IADD R16, R8, 0x1, -R15 ;  /* 0x0000000108107824 */ /* 0x000fe400078e0a0f */
[----:B------:R-:W-:Y:S02]  /*0670*/  IMAD.MOV.U32 R8, RZ, RZ, RZ ;  /* 0x000000ffff087224 */ /* 0x000fe400078e00ff */
        /* <DEDUP_REMOVED lines=11> */
[----:B------:R-:W-:Y:S01]  /*0730*/  DMUL.RP R8, R12, R8 ;  /* 0x000000080c087228 */ /* 0x000fe20000008000 */
[----:B------:R-:W-:-:S06]  /*0740*/  IMAD.MOV.U32 R2, RZ, RZ, RZ ;  /* 0x000000ffff027224 */ /* 0x000fcc00078e00ff */
[----:B------:R-:W-:-:S03]  /*0750*/  DFMA R2, R14, -R2, R12 ;  /* 0x800000020e02722b */ /* 0x000fc6000000000c */
[----:B------:R-:W-:-:S03]  /*0760*/  LOP3.LUT R7, R9, R7, RZ, 0x3c, !PT ;  /* 0x0000000709077212 */ /* 0x000fc600078e3cff */
[----:B------:R-:W-:-:S04]  /*0770*/  IADD3 R2, PT, PT, -R16, -0x43300000, RZ ;  /* 0xbcd0000010027810 */ /* 0x000fc80007ffe1ff */
[----:B------:R-:W-:-:S04]  /*0780*/  FSETP.NEU.AND P0, PT, |R3|, R2, PT ;  /* 0x000000020300720b */ /* 0x000fc80003f0d200 */
[----:B------:R-:W-:Y:S02]  /*0790*/  FSEL R14, R8, R14, !P0 ;  /* 0x0000000e080e7208 */ /* 0x000fe40004000000 */
[----:B------:R-:W-:Y:S01]  /*07a0*/  FSEL R15, R7, R15, !P0 ;  /* 0x0000000f070f7208 */ /* 0x000fe20004000000 */
[----:B------:R-:W-:Y:S06]  /*07b0*/  BRA `(.L_x_77) ;  /* 0x0000000000547947 */ /* 0x000fec0003800000 */
.L_x_76:
        /* <DEDUP_REMOVED lines=16> */
.L_x_79:
[----:B------:R-:W-:Y:S01]  /*08c0*/  LOP3.LUT R15, R7, 0x80000, RZ, 0xfc, !PT ;  /* 0x00080000070f7812 */ /* 0x000fe200078efcff */
[----:B------:R-:W-:Y:S01]  /*08d0*/  IMAD.MOV.U32 R14, RZ, RZ, R6 ;  /* 0x000000ffff0e7224 */ /* 0x000fe200078e0006 */
[----:B------:R-:W-:Y:S06]  /*08e0*/  BRA `(.L_x_77) ;  /* 0x0000000000087947 */ /* 0x000fec0003800000 */
.L_x_78:
[----:B------:R-:W-:Y:S01]  /*08f0*/  LOP3.LUT R15, R9, 0x80000, RZ, 0xfc, !PT ;  /* 0x00080000090f7812 */ /* 0x000fe200078efcff */
[----:B------:R-:W-:-:S07]  /*0900*/  IMAD.MOV.U32 R14, RZ, RZ, R8 ;  /* 0x000000ffff0e7224 */ /* 0x000fce00078e0008 */
.L_x_77:
[----:B------:R-:W-:Y:S02]  /*0910*/  IMAD.MOV.U32 R2, RZ, RZ, R0 ;  /* 0x000000ffff027224 */ /* 0x000fe400078e0000 */
[----:B------:R-:W-:-:S04]  /*0920*/  IMAD.MOV.U32 R3, RZ, RZ, 0x0 ;  /* 0x00000000ff037424 */ /* 0x000fc800078e00ff */
[----:B------:R-:W-:Y:S05]  /*0930*/  RET.REL.NODEC R2 `(_Z24gpu_simple_solver_kernelPdS_S_ii) ;  /* 0xfffffff402b07950 */ /* 0x000fea0003c3ffff */
.L_x_80:
        /* <DEDUP_REMOVED lines=12> */
.L_x_83:


//--------------------- .nv.shared.reserved.0     --------------------------
	.section	.nv.shared.reserved.0,"aw",@nobits
	.weak		__nv_reservedSMEM_offset_0_alias
	.size		__nv_reservedSMEM_offset_0_alias, 0, 64
	.other		__nv_reservedSMEM_offset_0_alias,@"STO_CUDA_RESERVED_SHARED STV_DEFAULT"
__nv_reservedSMEM_offset_0_alias:
	.zero		0
	.zero		64


//--------------------- .nv.shared._Z36gpu_square_solve_kernel_optimized_shPdS_S_ii --------------------------
	.section	.nv.shared._Z36gpu_square_solve_kernel_optimized_shPdS_S_ii,"aw",@nobits
	.sectionflags	@""
	.align	8
.nv.shared._Z36gpu_square_solve_kernel_optimized_shPdS_S_ii:
	.zero		17408


//--------------------- .nv.constant0._Z41gpu_square_solve_kernel_simple_transposedPdS_S_ii --------------------------
	.section	.nv.constant0._Z41gpu_square_solve_kernel_simple_transposedPdS_S_ii,"a",@progbits
	.sectionflags	@""
	.align	4
.nv.constant0._Z41gpu_square_solve_kernel_simple_transposedPdS_S_ii:
	.zero		928


//--------------------- .nv.constant0._Z35gpu_square_update_kernel_transposedPdS_S_i --------------------------
	.section	.nv.constant0._Z35gpu_square_update_kernel_transposedPdS_S_i,"a",@progbits
	.sectionflags	@""
	.align	4
.nv.constant0._Z35gpu_square_update_kernel_transposedPdS_S_i:
	.zero		924


//--------------------- .nv.constant0._Z36gpu_square_solve_kernel_optimized_shPdS_S_ii --------------------------
	.section	.nv.constant0._Z36gpu_square_solve_kernel_optimized_shPdS_S_ii,"a",@progbits
	.sectionflags	@""
	.align	4
.nv.constant0._Z36gpu_square_solve_kernel_optimized_shPdS_S_ii:
	.zero		928


//--------------------- .nv.constant0._Z33gpu_square_solve_kernel_optimizedPdS_S_ii --------------------------
	.section	.nv.constant0._Z33gpu_square_solve_kernel_optimizedPdS_S_ii,"a",@progbits
	.sectionflags	@""
	.align	4
.nv.constant0._Z33gpu_square_solve_kernel_optimizedPdS_S_ii:
	.zero		928


//--------------------- .nv.constant0._Z30gpu_square_solve_kernel_simplePdS_S_ii --------------------------
	.section	.nv.constant0._Z30gpu_square_solve_kernel_simplePdS_S_ii,"a",@progbits
	.sectionflags	@""
	.align	4
.nv.constant0._Z30gpu_square_solve_kernel_simplePdS_S_ii:
	.zero		928


//--------------------- .nv.constant0._Z24gpu_square_update_kernelPdS_S_i --------------------------
	.section	.nv.constant0._Z24gpu_square_update_kernelPdS_S_i,"a",@progbits
	.sectionflags	@""
	.align	4
.nv.constant0._Z24gpu_square_update_kernelPdS_S_i:
	.zero		924


//--------------------- .nv.constant0._Z24gpu_simple_solver_kernelPdS_S_ii --------------------------
	.section	.nv.constant0._Z24gpu_simple_solver_kernelPdS_S_ii,"a",@progbits
	.sectionflags	@""
	.align	4
.nv.constant0._Z24gpu_simple_solver_kernelPdS_S_ii:
	.zero		928


//--------------------- SYMBOLS --------------------------

	.type		.nv.reservedSmem.offset0,@object
	.size		.nv.reservedSmem.offset0,0x4
	.type		.nv.reservedSmem.cap,@object
	.size		.nv.reservedSmem.cap,0x4
